//
// Generated by NVIDIA NVVM Compiler
//
// Compiler Build ID: CL-36424714
// Cuda compilation tools, release 13.0, V13.0.88
// Based on NVVM 20.0.0
//

.version 9.0
.target sm_100
.address_size 64

	// .globl	_Z17CalculateContactsPK4AtommS1_mPj
// _ZZ17CalculateContactsPK4AtommS1_mPjE8sFeature has been demoted
// _ZZ17CalculateContactsPK4AtommS1_mPjE10sLigandPos has been demoted
// _ZZ17CalculateContactsPK4AtommS1_mPjE13sLigandOffset has been demoted

.visible .entry _Z17CalculateContactsPK4AtommS1_mPj(
	.param .u64 .ptr .align 1 _Z17CalculateContactsPK4AtommS1_mPj_param_0,
	.param .u64 _Z17CalculateContactsPK4AtommS1_mPj_param_1,
	.param .u64 .ptr .align 1 _Z17CalculateContactsPK4AtommS1_mPj_param_2,
	.param .u64 _Z17CalculateContactsPK4AtommS1_mPj_param_3,
	.param .u64 .ptr .align 1 _Z17CalculateContactsPK4AtommS1_mPj_param_4
)
{
	.reg .pred 	%p<37>;
	.reg .b32 	%r<161>;
	.reg .b32 	%f<84>;
	.reg .b64 	%rd<111>;
	// demoted variable
	.shared .align 4 .b8 _ZZ17CalculateContactsPK4AtommS1_mPjE8sFeature[864];
	// demoted variable
	.shared .align 4 .b8 _ZZ17CalculateContactsPK4AtommS1_mPjE10sLigandPos[1536];
	// demoted variable
	.shared .align 4 .b8 _ZZ17CalculateContactsPK4AtommS1_mPjE13sLigandOffset[512];
	ld.param.u64 	%rd61, [_Z17CalculateContactsPK4AtommS1_mPj_param_0];
	ld.param.u64 	%rd62, [_Z17CalculateContactsPK4AtommS1_mPj_param_1];
	ld.param.u64 	%rd63, [_Z17CalculateContactsPK4AtommS1_mPj_param_2];
	ld.param.u64 	%rd64, [_Z17CalculateContactsPK4AtommS1_mPj_param_3];
	ld.param.u64 	%rd65, [_Z17CalculateContactsPK4AtommS1_mPj_param_4];
	cvta.to.global.u64 	%rd1, %rd65;
	mov.u32 	%r37, %tid.x;
	cvt.u64.u32 	%rd107, %r37;
	setp.gt.u32 	%p1, %r37, 215;
	@%p1 bra 	$L__BB0_10;
	mov.u32 	%r38, %ntid.x;
	cvt.u64.u32 	%rd3, %r38;
	add.s64 	%rd66, %rd107, %rd3;
	max.u64 	%rd67, %rd66, 216;
	setp.lt.u64 	%p2, %rd66, 216;
	selp.u64 	%rd4, 1, 0, %p2;
	add.s64 	%rd68, %rd66, %rd4;
	sub.s64 	%rd5, %rd67, %rd68;
	and.b64  	%rd69, %rd5, -4294967296;
	setp.ne.s64 	%p3, %rd69, 0;
	@%p3 bra 	$L__BB0_3;
	cvt.u32.u64 	%r39, %rd3;
	cvt.u32.u64 	%r40, %rd5;
	div.u32 	%r41, %r40, %r39;
	cvt.u64.u32 	%rd94, %r41;
	bra.uni 	$L__BB0_4;
$L__BB0_3:
	div.u64 	%rd94, %rd5, %rd3;
$L__BB0_4:
	add.s64 	%rd9, %rd94, %rd4;
	and.b64  	%rd70, %rd9, 3;
	setp.eq.s64 	%p4, %rd70, 3;
	mov.u64 	%rd97, %rd107;
	@%p4 bra 	$L__BB0_7;
	cvt.u32.u64 	%r42, %rd3;
	cvt.u32.u64 	%r43, %rd107;
	shl.b32 	%r44, %r43, 2;
	mov.u32 	%r45, _ZZ17CalculateContactsPK4AtommS1_mPjE8sFeature;
	add.s32 	%r155, %r45, %r44;
	shl.b32 	%r2, %r42, 2;
	add.s64 	%rd71, %rd9, 1;
	and.b64  	%rd72, %rd71, 3;
	neg.s64 	%rd95, %rd72;
	mov.u64 	%rd97, %rd107;
$L__BB0_6:
	.pragma "nounroll";
	mov.b32 	%r46, 0;
	st.shared.u32 	[%r155], %r46;
	add.s64 	%rd97, %rd97, %rd3;
	add.s32 	%r155, %r155, %r2;
	add.s64 	%rd95, %rd95, 1;
	setp.ne.s64 	%p5, %rd95, 0;
	@%p5 bra 	$L__BB0_6;
$L__BB0_7:
	setp.lt.u64 	%p6, %rd9, 3;
	@%p6 bra 	$L__BB0_10;
	cvt.u32.u64 	%r47, %rd3;
	shl.b64 	%rd16, %rd3, 2;
	shl.b32 	%r5, %r47, 2;
	cvt.u32.u64 	%r48, %rd97;
	shl.b32 	%r49, %r48, 2;
	mov.u32 	%r50, _ZZ17CalculateContactsPK4AtommS1_mPjE8sFeature;
	add.s32 	%r156, %r50, %r49;
	shl.b32 	%r7, %r47, 4;
	shl.b32 	%r8, %r47, 3;
	mul.lo.s32 	%r9, %r47, 12;
$L__BB0_9:
	mov.b32 	%r51, 0;
	st.shared.u32 	[%r156], %r51;
	add.s32 	%r52, %r156, %r5;
	st.shared.u32 	[%r52], %r51;
	add.s32 	%r53, %r156, %r8;
	st.shared.u32 	[%r53], %r51;
	add.s32 	%r54, %r156, %r9;
	st.shared.u32 	[%r54], %r51;
	add.s64 	%rd97, %rd97, %rd16;
	add.s32 	%r156, %r156, %r7;
	setp.lt.u64 	%p7, %rd97, 216;
	@%p7 bra 	$L__BB0_9;
$L__BB0_10:
	setp.le.u64 	%p8, %rd62, %rd107;
	@%p8 bra 	$L__BB0_13;
	mov.u32 	%r55, %ntid.x;
	cvt.u64.u32 	%rd17, %r55;
	cvta.to.global.u64 	%rd18, %rd61;
	mov.u32 	%r58, _ZZ17CalculateContactsPK4AtommS1_mPjE10sLigandPos;
	mov.u32 	%r62, _ZZ17CalculateContactsPK4AtommS1_mPjE13sLigandOffset;
	mov.u64 	%rd99, %rd107;
$L__BB0_12:
	shl.b64 	%rd73, %rd99, 4;
	add.s64 	%rd74, %rd18, %rd73;
	ld.global.f32 	%f11, [%rd74];
	ld.global.f32 	%f12, [%rd74+4];
	ld.global.f32 	%f13, [%rd74+8];
	ld.global.u32 	%r56, [%rd74+12];
	cvt.u32.u64 	%r57, %rd99;
	mad.lo.s32 	%r59, %r57, 12, %r58;
	st.shared.f32 	[%r59], %f11;
	st.shared.f32 	[%r59+4], %f12;
	st.shared.f32 	[%r59+8], %f13;
	mul.lo.s32 	%r60, %r56, 24;
	shl.b32 	%r61, %r57, 2;
	add.s32 	%r63, %r62, %r61;
	st.shared.u32 	[%r63], %r60;
	add.s64 	%rd99, %rd99, %rd17;
	setp.lt.u64 	%p9, %rd99, %rd62;
	@%p9 bra 	$L__BB0_12;
$L__BB0_13:
	cvt.u32.u64 	%r64, %rd107;
	membar.gl;
	bar.sync 	0;
	mov.u32 	%r65, %ctaid.x;
	mov.u32 	%r12, %ntid.x;
	mad.lo.s32 	%r66, %r65, %r12, %r64;
	cvt.u64.u32 	%rd23, %r66;
	setp.le.u64 	%p10, %rd64, %rd23;
	@%p10 bra 	$L__BB0_36;
	cvta.to.global.u64 	%rd75, %rd63;
	shl.b64 	%rd76, %rd23, 4;
	add.s64 	%rd77, %rd75, %rd76;
	ld.global.f32 	%f1, [%rd77];
	ld.global.f32 	%f2, [%rd77+4];
	ld.global.f32 	%f3, [%rd77+8];
	ld.global.u32 	%r67, [%rd77+12];
	mul.lo.s32 	%r13, %r67, 6;
	setp.eq.s64 	%p11, %rd62, 0;
	@%p11 bra 	$L__BB0_36;
	and.b64  	%rd24, %rd62, 3;
	setp.lt.u64 	%p12, %rd62, 4;
	mov.b64 	%rd102, 0;
	@%p12 bra 	$L__BB0_26;
	mov.u32 	%r70, _ZZ17CalculateContactsPK4AtommS1_mPjE10sLigandPos;
	add.s32 	%r158, %r70, 24;
	mov.u32 	%r71, _ZZ17CalculateContactsPK4AtommS1_mPjE13sLigandOffset;
	add.s32 	%r157, %r71, 8;
	and.b64  	%rd102, %rd62, -4;
	mov.u32 	%r77, _ZZ17CalculateContactsPK4AtommS1_mPjE8sFeature;
	mov.u64 	%rd100, %rd102;
$L__BB0_17:
	.pragma "nounroll";
	ld.shared.f32 	%f14, [%r158+-24];
	sub.f32 	%f15, %f1, %f14;
	ld.shared.f32 	%f16, [%r158+-20];
	sub.f32 	%f17, %f2, %f16;
	ld.shared.f32 	%f18, [%r158+-16];
	sub.f32 	%f19, %f3, %f18;
	mul.f32 	%f20, %f17, %f17;
	fma.rn.f32 	%f21, %f15, %f15, %f20;
	fma.rn.f32 	%f4, %f19, %f19, %f21;
	setp.geu.f32 	%p13, %f4, 0f43100000;
	@%p13 bra 	$L__BB0_19;
	sqrt.rn.f32 	%f22, %f4;
	mul.f32 	%f23, %f22, 0f3F000000;
	cvt.rzi.s32.f32 	%r72, %f23;
	ld.shared.u32 	%r73, [%r157+-8];
	add.s32 	%r74, %r73, %r13;
	add.s32 	%r75, %r74, %r72;
	shl.b32 	%r76, %r75, 2;
	add.s32 	%r78, %r77, %r76;
	atom.shared.add.u32 	%r79, [%r78], 1;
$L__BB0_19:
	ld.shared.f32 	%f24, [%r158+-12];
	sub.f32 	%f25, %f1, %f24;
	ld.shared.f32 	%f26, [%r158+-8];
	sub.f32 	%f27, %f2, %f26;
	ld.shared.f32 	%f28, [%r158+-4];
	sub.f32 	%f29, %f3, %f28;
	mul.f32 	%f30, %f27, %f27;
	fma.rn.f32 	%f31, %f25, %f25, %f30;
	fma.rn.f32 	%f5, %f29, %f29, %f31;
	setp.geu.f32 	%p14, %f5, 0f43100000;
	@%p14 bra 	$L__BB0_21;
	sqrt.rn.f32 	%f32, %f5;
	mul.f32 	%f33, %f32, 0f3F000000;
	cvt.rzi.s32.f32 	%r80, %f33;
	ld.shared.u32 	%r81, [%r157+-4];
	add.s32 	%r82, %r81, %r13;
	add.s32 	%r83, %r82, %r80;
	shl.b32 	%r84, %r83, 2;
	add.s32 	%r86, %r77, %r84;
	atom.shared.add.u32 	%r87, [%r86], 1;
$L__BB0_21:
	ld.shared.f32 	%f34, [%r158];
	sub.f32 	%f35, %f1, %f34;
	ld.shared.f32 	%f36, [%r158+4];
	sub.f32 	%f37, %f2, %f36;
	ld.shared.f32 	%f38, [%r158+8];
	sub.f32 	%f39, %f3, %f38;
	mul.f32 	%f40, %f37, %f37;
	fma.rn.f32 	%f41, %f35, %f35, %f40;
	fma.rn.f32 	%f6, %f39, %f39, %f41;
	setp.geu.f32 	%p15, %f6, 0f43100000;
	@%p15 bra 	$L__BB0_23;
	sqrt.rn.f32 	%f42, %f6;
	mul.f32 	%f43, %f42, 0f3F000000;
	cvt.rzi.s32.f32 	%r88, %f43;
	ld.shared.u32 	%r89, [%r157];
	add.s32 	%r90, %r89, %r13;
	add.s32 	%r91, %r90, %r88;
	shl.b32 	%r92, %r91, 2;
	add.s32 	%r94, %r77, %r92;
	atom.shared.add.u32 	%r95, [%r94], 1;
$L__BB0_23:
	ld.shared.f32 	%f44, [%r158+12];
	sub.f32 	%f45, %f1, %f44;
	ld.shared.f32 	%f46, [%r158+16];
	sub.f32 	%f47, %f2, %f46;
	ld.shared.f32 	%f48, [%r158+20];
	sub.f32 	%f49, %f3, %f48;
	mul.f32 	%f50, %f47, %f47;
	fma.rn.f32 	%f51, %f45, %f45, %f50;
	fma.rn.f32 	%f7, %f49, %f49, %f51;
	setp.geu.f32 	%p16, %f7, 0f43100000;
	@%p16 bra 	$L__BB0_25;
	sqrt.rn.f32 	%f52, %f7;
	mul.f32 	%f53, %f52, 0f3F000000;
	cvt.rzi.s32.f32 	%r96, %f53;
	ld.shared.u32 	%r97, [%r157+4];
	add.s32 	%r98, %r97, %r13;
	add.s32 	%r99, %r98, %r96;
	shl.b32 	%r100, %r99, 2;
	add.s32 	%r102, %r77, %r100;
	atom.shared.add.u32 	%r103, [%r102], 1;
$L__BB0_25:
	add.s64 	%rd100, %rd100, -4;
	add.s32 	%r158, %r158, 48;
	add.s32 	%r157, %r157, 16;
	setp.ne.s64 	%p17, %rd100, 0;
	@%p17 bra 	$L__BB0_17;
$L__BB0_26:
	setp.eq.s64 	%p18, %rd24, 0;
	@%p18 bra 	$L__BB0_36;
	setp.eq.s64 	%p19, %rd24, 1;
	@%p19 bra 	$L__BB0_33;
	cvt.u32.u64 	%r104, %rd102;
	mov.u32 	%r105, _ZZ17CalculateContactsPK4AtommS1_mPjE10sLigandPos;
	mad.lo.s32 	%r18, %r104, 12, %r105;
	ld.shared.f32 	%f54, [%r18];
	sub.f32 	%f55, %f1, %f54;
	ld.shared.f32 	%f56, [%r18+4];
	sub.f32 	%f57, %f2, %f56;
	ld.shared.f32 	%f58, [%r18+8];
	sub.f32 	%f59, %f3, %f58;
	mul.f32 	%f60, %f57, %f57;
	fma.rn.f32 	%f61, %f55, %f55, %f60;
	fma.rn.f32 	%f8, %f59, %f59, %f61;
	setp.geu.f32 	%p20, %f8, 0f43100000;
	shl.b32 	%r106, %r104, 2;
	mov.u32 	%r107, _ZZ17CalculateContactsPK4AtommS1_mPjE13sLigandOffset;
	add.s32 	%r19, %r107, %r106;
	@%p20 bra 	$L__BB0_30;
	sqrt.rn.f32 	%f62, %f8;
	mul.f32 	%f63, %f62, 0f3F000000;
	cvt.rzi.s32.f32 	%r108, %f63;
	ld.shared.u32 	%r109, [%r19];
	add.s32 	%r110, %r109, %r13;
	add.s32 	%r111, %r110, %r108;
	shl.b32 	%r112, %r111, 2;
	mov.u32 	%r113, _ZZ17CalculateContactsPK4AtommS1_mPjE8sFeature;
	add.s32 	%r114, %r113, %r112;
	atom.shared.add.u32 	%r115, [%r114], 1;
$L__BB0_30:
	ld.shared.f32 	%f64, [%r18+12];
	sub.f32 	%f65, %f1, %f64;
	ld.shared.f32 	%f66, [%r18+16];
	sub.f32 	%f67, %f2, %f66;
	ld.shared.f32 	%f68, [%r18+20];
	sub.f32 	%f69, %f3, %f68;
	mul.f32 	%f70, %f67, %f67;
	fma.rn.f32 	%f71, %f65, %f65, %f70;
	fma.rn.f32 	%f9, %f69, %f69, %f71;
	setp.geu.f32 	%p21, %f9, 0f43100000;
	@%p21 bra 	$L__BB0_32;
	sqrt.rn.f32 	%f72, %f9;
	mul.f32 	%f73, %f72, 0f3F000000;
	cvt.rzi.s32.f32 	%r116, %f73;
	ld.shared.u32 	%r117, [%r19+4];
	add.s32 	%r118, %r117, %r13;
	add.s32 	%r119, %r118, %r116;
	shl.b32 	%r120, %r119, 2;
	mov.u32 	%r121, _ZZ17CalculateContactsPK4AtommS1_mPjE8sFeature;
	add.s32 	%r122, %r121, %r120;
	atom.shared.add.u32 	%r123, [%r122], 1;
$L__BB0_32:
	add.s64 	%rd102, %rd102, 2;
$L__BB0_33:
	and.b64  	%rd79, %rd62, 1;
	setp.eq.b64 	%p22, %rd79, 1;
	not.pred 	%p23, %p22;
	@%p23 bra 	$L__BB0_36;
	cvt.u32.u64 	%r20, %rd102;
	mov.u32 	%r124, _ZZ17CalculateContactsPK4AtommS1_mPjE10sLigandPos;
	mad.lo.s32 	%r125, %r20, 12, %r124;
	ld.shared.f32 	%f74, [%r125];
	sub.f32 	%f75, %f1, %f74;
	ld.shared.f32 	%f76, [%r125+4];
	sub.f32 	%f77, %f2, %f76;
	ld.shared.f32 	%f78, [%r125+8];
	sub.f32 	%f79, %f3, %f78;
	mul.f32 	%f80, %f77, %f77;
	fma.rn.f32 	%f81, %f75, %f75, %f80;
	fma.rn.f32 	%f10, %f79, %f79, %f81;
	setp.geu.f32 	%p24, %f10, 0f43100000;
	@%p24 bra 	$L__BB0_36;
	sqrt.rn.f32 	%f82, %f10;
	mul.f32 	%f83, %f82, 0f3F000000;
	cvt.rzi.s32.f32 	%r126, %f83;
	shl.b32 	%r127, %r20, 2;
	mov.u32 	%r128, _ZZ17CalculateContactsPK4AtommS1_mPjE13sLigandOffset;
	add.s32 	%r129, %r128, %r127;
	ld.shared.u32 	%r130, [%r129];
	add.s32 	%r131, %r130, %r13;
	add.s32 	%r132, %r131, %r126;
	shl.b32 	%r133, %r132, 2;
	mov.u32 	%r134, _ZZ17CalculateContactsPK4AtommS1_mPjE8sFeature;
	add.s32 	%r135, %r134, %r133;
	atom.shared.add.u32 	%r136, [%r135], 1;
$L__BB0_36:
	setp.gt.u32 	%p25, %r64, 215;
	membar.gl;
	bar.sync 	0;
	@%p25 bra 	$L__BB0_56;
	cvt.u64.u32 	%rd31, %r12;
	add.s64 	%rd80, %rd107, %rd31;
	max.u64 	%rd81, %rd80, 216;
	setp.lt.u64 	%p26, %rd80, 216;
	selp.u64 	%rd32, 1, 0, %p26;
	add.s64 	%rd82, %rd80, %rd32;
	sub.s64 	%rd33, %rd81, %rd82;
	and.b64  	%rd83, %rd33, -4294967296;
	setp.ne.s64 	%p27, %rd83, 0;
	@%p27 bra 	$L__BB0_39;
	cvt.u32.u64 	%r138, %rd31;
	cvt.u32.u64 	%r139, %rd33;
	div.u32 	%r140, %r139, %r138;
	cvt.u64.u32 	%rd103, %r140;
	bra.uni 	$L__BB0_40;
$L__BB0_39:
	div.u64 	%rd103, %rd33, %rd31;
$L__BB0_40:
	add.s64 	%rd37, %rd103, %rd32;
	and.b64  	%rd84, %rd37, 3;
	setp.eq.s64 	%p28, %rd84, 3;
	@%p28 bra 	$L__BB0_45;
	shl.b64 	%rd85, %rd107, 2;
	add.s64 	%rd105, %rd1, %rd85;
	shl.b64 	%rd39, %rd31, 2;
	shl.b32 	%r142, %r64, 2;
	mov.u32 	%r143, _ZZ17CalculateContactsPK4AtommS1_mPjE8sFeature;
	add.s32 	%r159, %r143, %r142;
	shl.b32 	%r22, %r12, 2;
	add.s64 	%rd86, %rd37, 1;
	and.b64  	%rd87, %rd86, 3;
	neg.s64 	%rd104, %rd87;
$L__BB0_42:
	.pragma "nounroll";
	ld.shared.u32 	%r24, [%r159];
	setp.eq.s32 	%p29, %r24, 0;
	@%p29 bra 	$L__BB0_44;
	atom.global.add.u32 	%r144, [%rd105], %r24;
$L__BB0_44:
	add.s64 	%rd107, %rd107, %rd31;
	add.s64 	%rd105, %rd105, %rd39;
	add.s32 	%r159, %r159, %r22;
	add.s64 	%rd104, %rd104, 1;
	setp.ne.s64 	%p30, %rd104, 0;
	@%p30 bra 	$L__BB0_42;
$L__BB0_45:
	setp.lt.u64 	%p31, %rd37, 3;
	@%p31 bra 	$L__BB0_56;
	shl.b64 	%rd88, %rd107, 2;
	add.s64 	%rd109, %rd1, %rd88;
	shl.b64 	%rd49, %rd31, 4;
	shl.b64 	%rd50, %rd31, 3;
	mul.lo.s64 	%rd51, %rd31, 12;
	add.s64 	%rd89, %rd107, %rd31;
	shl.b64 	%rd90, %rd89, 2;
	add.s64 	%rd108, %rd1, %rd90;
	shl.b32 	%r26, %r12, 2;
	cvt.u32.u64 	%r145, %rd107;
	shl.b32 	%r146, %r145, 2;
	mov.u32 	%r147, _ZZ17CalculateContactsPK4AtommS1_mPjE8sFeature;
	add.s32 	%r160, %r147, %r146;
	shl.b32 	%r28, %r12, 4;
	shl.b32 	%r29, %r12, 3;
	mul.lo.s32 	%r30, %r12, 12;
$L__BB0_47:
	ld.shared.u32 	%r32, [%r160];
	setp.eq.s32 	%p32, %r32, 0;
	@%p32 bra 	$L__BB0_49;
	atom.global.add.u32 	%r148, [%rd109], %r32;
$L__BB0_49:
	add.s32 	%r149, %r160, %r26;
	ld.shared.u32 	%r33, [%r149];
	setp.eq.s32 	%p33, %r33, 0;
	@%p33 bra 	$L__BB0_51;
	atom.global.add.u32 	%r150, [%rd108], %r33;
$L__BB0_51:
	add.s64 	%rd56, %rd107, %rd31;
	add.s32 	%r151, %r160, %r29;
	ld.shared.u32 	%r34, [%r151];
	setp.eq.s32 	%p34, %r34, 0;
	@%p34 bra 	$L__BB0_53;
	add.s64 	%rd91, %rd109, %rd50;
	atom.global.add.u32 	%r152, [%rd91], %r34;
$L__BB0_53:
	add.s64 	%rd57, %rd56, %rd31;
	add.s32 	%r153, %r160, %r30;
	ld.shared.u32 	%r35, [%r153];
	setp.eq.s32 	%p35, %r35, 0;
	@%p35 bra 	$L__BB0_55;
	add.s64 	%rd92, %rd109, %rd51;
	atom.global.add.u32 	%r154, [%rd92], %r35;
$L__BB0_55:
	add.s64 	%rd93, %rd57, %rd31;
	add.s64 	%rd107, %rd93, %rd31;
	add.s64 	%rd109, %rd109, %rd49;
	add.s64 	%rd108, %rd108, %rd49;
	add.s32 	%r160, %r160, %r28;
	setp.lt.u64 	%p36, %rd107, 216;
	@%p36 bra 	$L__BB0_47;
$L__BB0_56:
	ret;

}


// ===== COMPILED SASS (sm_100) =====

	.target	sm_100

	.elftype	@"ET_EXEC"


//--------------------- .note.nv.tkinfo           --------------------------
	.section	.note.nv.tkinfo,"",@"SHT_NOTE"
	.sectionflags	@"SHF_NOTE_NV_TKINFO"
	.tkinfo
        /*0018*/ 	.word	0x00000002
        /*0030*/ 	.string	""
        /*0030*/ 	.string	"ptxas"
        /*0030*/ 	.string	"Cuda compilation tools, release 13.0, V13.0.88"
        /*0030*/ 	.string	"Build cuda_13.0.r13.0/compiler.36424714_0"
        /*0030*/ 	.string	"-arch sm_100 -m 64 "



//--------------------- .note.nv.cuinfo           --------------------------
	.section	.note.nv.cuinfo,"",@"SHT_NOTE"
	.sectionflags	@"SHF_NOTE_NV_CUINFO"
        /*0018*/ 	.short	0x0002
        /*001a*/ 	.short	0x0064
        /*001c*/ 	.short	0x0082
	.zero		2


//--------------------- .nv.info                  --------------------------
	.section	.nv.info,"",@"SHT_CUDA_INFO"
	.align	4


	//----- nvinfo : EIATTR_REGCOUNT
	.align		4
        /*0000*/ 	.byte	0x04, 0x2f
        /*0002*/ 	.short	(.L_1 - .L_0)
	.align		4
.L_0:
        /*0004*/ 	.word	index@(_Z17CalculateContactsPK4AtommS1_mPj)
        /*0008*/ 	.word	0x0000001a


	//----- nvinfo : EIATTR_FRAME_SIZE
	.align		4
.L_1:
        /*000c*/ 	.byte	0x04, 0x11
        /*000e*/ 	.short	(.L_3 - .L_2)
	.align		4
.L_2:
        /*0010*/ 	.word	index@($__internal_1_$__cuda_sm20_sqrt_rn_f32_slowpath)
        /*0014*/ 	.word	0x00000000


	//----- nvinfo : EIATTR_FRAME_SIZE
	.align		4
.L_3:
        /*0018*/ 	.byte	0x04, 0x11
        /*001a*/ 	.short	(.L_5 - .L_4)
	.align		4
.L_4:
        /*001c*/ 	.word	index@($__internal_0_$__cuda_sm20_div_u64)
        /*0020*/ 	.word	0x00000000


	//----- nvinfo : EIATTR_FRAME_SIZE
	.align		4
.L_5:
        /*0024*/ 	.byte	0x04, 0x11
        /*0026*/ 	.short	(.L_7 - .L_6)
	.align		4
.L_6:
        /*0028*/ 	.word	index@(_Z17CalculateContactsPK4AtommS1_mPj)
        /*002c*/ 	.word	0x00000000


	//----- nvinfo : EIATTR_MIN_STACK_SIZE
	.align		4
.L_7:
        /*0030*/ 	.byte	0x04, 0x12
        /*0032*/ 	.short	(.L_9 - .L_8)
	.align		4
.L_8:
        /*0034*/ 	.word	index@(_Z17CalculateContactsPK4AtommS1_mPj)
        /*0038*/ 	.word	0x00000000
.L_9:


//--------------------- .nv.compat                --------------------------
	.section	.nv.compat,"",@"SHT_CUDA_COMPAT_INFO"
	.align	4
        /*0000*/ 	.byte	0x02, 0x09, 0x00, 0x00, 0x02, 0x02, 0x01, 0x00, 0x02, 0x05, 0x05, 0x00, 0x03, 0x07, 0x01, 0x01
        /*0010*/ 	.byte	0x02, 0x03, 0x00, 0x00, 0x02, 0x06, 0x01, 0x00, 0x04, 0x0b, 0x08, 0x00, 0x01, 0x00, 0x00, 0x00
        /*0020*/ 	.byte	0x00, 0x00, 0x00, 0x00


//--------------------- .nv.info._Z17CalculateContactsPK4AtommS1_mPj --------------------------
	.section	.nv.info._Z17CalculateContactsPK4AtommS1_mPj,"",@"SHT_CUDA_INFO"
	.sectionflags	@""
	.align	4


	//----- nvinfo : EIATTR_CUDA_API_VERSION
	.align		4
        /*0000*/ 	.byte	0x04, 0x37
        /*0002*/ 	.short	(.L_11 - .L_10)
.L_10:
        /*0004*/ 	.word	0x00000082


	//----- nvinfo : EIATTR_KPARAM_INFO
	.align		4
.L_11:
        /*0008*/ 	.byte	0x04, 0x17
        /*000a*/ 	.short	(.L_13 - .L_12)
.L_12:
        /*000c*/ 	.word	0x00000000
        /*0010*/ 	.short	0x0004
        /*0012*/ 	.short	0x0020
        /*0014*/ 	.byte	0x00, 0xf5, 0x21, 0x00


	//----- nvinfo : EIATTR_KPARAM_INFO
	.align		4
.L_13:
        /*0018*/ 	.byte	0x04, 0x17
        /*001a*/ 	.short	(.L_15 - .L_14)
.L_14:
        /*001c*/ 	.word	0x00000000
        /*0020*/ 	.short	0x0003
        /*0022*/ 	.short	0x0018
        /*0024*/ 	.byte	0x00, 0xf0, 0x21, 0x00


	//----- nvinfo : EIATTR_KPARAM_INFO
	.align		4
.L_15:
        /*0028*/ 	.byte	0x04, 0x17
        /*002a*/ 	.short	(.L_17 - .L_16)
.L_16:
        /*002c*/ 	.word	0x00000000
        /*0030*/ 	.short	0x0002
        /*0032*/ 	.short	0x0010
        /*0034*/ 	.byte	0x00, 0xf5, 0x21, 0x00


	//----- nvinfo : EIATTR_KPARAM_INFO
	.align		4
.L_17:
        /*0038*/ 	.byte	0x04, 0x17
        /*003a*/ 	.short	(.L_19 - .L_18)
.L_18:
        /*003c*/ 	.word	0x00000000
        /*0040*/ 	.short	0x0001
        /*0042*/ 	.short	0x0008
        /*0044*/ 	.byte	0x00, 0xf0, 0x21, 0x00


	//----- nvinfo : EIATTR_KPARAM_INFO
	.align		4
.L_19:
        /*0048*/ 	.byte	0x04, 0x17
        /*004a*/ 	.short	(.L_21 - .L_20)
.L_20:
        /*004c*/ 	.word	0x00000000
        /*0050*/ 	.short	0x0000
        /*0052*/ 	.short	0x0000
        /*0054*/ 	.byte	0x00, 0xf5, 0x21, 0x00


	//----- nvinfo : EIATTR_SPARSE_MMA_MASK
	.align		4
.L_21:
        /*0058*/ 	.byte	0x03, 0x50
        /*005a*/ 	.short	0x0000


	//----- nvinfo : EIATTR_MAXREG_COUNT
	.align		4
        /*005c*/ 	.byte	0x03, 0x1b
        /*005e*/ 	.short	0x00ff


	//----- nvinfo : EIATTR_NUM_BARRIERS
	.align		4
        /*0060*/ 	.byte	0x02, 0x4c
        /*0062*/ 	.byte	0x01
	.zero		1


	//----- nvinfo : EIATTR_MERCURY_ISA_VERSION
	.align		4
        /*0064*/ 	.byte	0x03, 0x5f
        /*0066*/ 	.short	0x0101


	//----- nvinfo : EIATTR_VRC_CTA_INIT_COUNT
	.align		4
        /*0068*/ 	.byte	0x02, 0x4a
	.zero		1
	.zero		1


	//----- nvinfo : EIATTR_EXIT_INSTR_OFFSETS
	.align		4
        /*006c*/ 	.byte	0x04, 0x1c
        /*006e*/ 	.short	(.L_23 - .L_22)


	//   ....[0]....
.L_22:
        /*0070*/ 	.word	0x00001c60


	//   ....[1]....
        /*0074*/ 	.word	0x00002120


	//   ....[2]....
        /*0078*/ 	.word	0x00002510


	//----- nvinfo : EIATTR_CRS_STACK_SIZE
	.align		4
.L_23:
        /*007c*/ 	.byte	0x04, 0x1e
        /*007e*/ 	.short	(.L_25 - .L_24)
.L_24:
        /*0080*/ 	.word	0x00000000


	//----- nvinfo : EIATTR_CBANK_PARAM_SIZE
	.align		4
.L_25:
        /*0084*/ 	.byte	0x03, 0x19
        /*0086*/ 	.short	0x0028


	//----- nvinfo : EIATTR_PARAM_CBANK
	.align		4
        /*0088*/ 	.byte	0x04, 0x0a
        /*008a*/ 	.short	(.L_27 - .L_26)
	.align		4
.L_26:
        /*008c*/ 	.word	index@(.nv.constant0._Z17CalculateContactsPK4AtommS1_mPj)
        /*0090*/ 	.short	0x0380
        /*0092*/ 	.short	0x0028


	//----- nvinfo : EIATTR_SW_WAR
	.align		4
.L_27:
        /*0094*/ 	.byte	0x04, 0x36
        /*0096*/ 	.short	(.L_29 - .L_28)
.L_28:
        /*0098*/ 	.word	0x00000008
.L_29:


//--------------------- .nv.callgraph             --------------------------
	.section	.nv.callgraph,"",@"SHT_CUDA_CALLGRAPH"
	.align	4
	.sectionentsize	8
	.align		4
        /*0000*/ 	.word	0x00000000
	.align		4
        /*0004*/ 	.word	0xffffffff
	.align		4
        /*0008*/ 	.word	0x00000000
	.align		4
        /*000c*/ 	.word	0xfffffffe
	.align		4
        /*0010*/ 	.word	0x00000000
	.align		4
        /*0014*/ 	.word	0xfffffffd
	.align		4
        /*0018*/ 	.word	0x00000000
	.align		4
        /*001c*/ 	.word	0xfffffffc


//--------------------- .text._Z17CalculateContactsPK4AtommS1_mPj --------------------------
	.section	.text._Z17CalculateContactsPK4AtommS1_mPj,"ax",@progbits
	.align	128
        .global         _Z17CalculateContactsPK4AtommS1_mPj
        .type           _Z17CalculateContactsPK4AtommS1_mPj,@function
        .size           _Z17CalculateContactsPK4AtommS1_mPj,(.L_x_70 - _Z17CalculateContactsPK4AtommS1_mPj)
        .other          _Z17CalculateContactsPK4AtommS1_mPj,@"STO_CUDA_ENTRY STV_DEFAULT"
_Z17CalculateContactsPK4AtommS1_mPj:
.text._Z17CalculateContactsPK4AtommS1_mPj:
[----:B------:R-:W-:Y:S01]  /*0000*/  LDC R1, c[0x0][0x37c] ;  /* 0x0000df00ff017b82 */ /* 0x000fe20000000800 */
[----:B------:R-:W0:Y:S01]  /*0010*/  S2R R3, SR_TID.X ;  /* 0x0000000000037919 */ /* 0x000e220000002100 */
[----:B------:R-:W-:Y:S01]  /*0020*/  UMOV UR4, URZ ;  /* 0x000000ff00047c82 */ /* 0x000fe20008000000 */
[----:B------:R-:W-:Y:S01]  /*0030*/  BSSY.RECONVERGENT B0, `(.L_x_0) ;  /* 0x000005c000007945 */ /* 0x000fe20003800200 */
[----:B------:R-:W-:Y:S01]  /*0040*/  IMAD.MOV.U32 R2, RZ, RZ, RZ ;  /* 0x000000ffff027224 */ /* 0x000fe200078e00ff */
[----:B0-----:R-:W-:-:S13]  /*0050*/  ISETP.GT.U32.AND P0, PT, R3, 0xd7, PT ;  /* 0x000000d70300780c */ /* 0x001fda0003f04070 */
[----:B------:R-:W-:Y:S05]  /*0060*/  @P0 BRA `(.L_x_1) ;  /* 0x0000000400600947 */ /* 0x000fea0003800000 */
[----:B------:R-:W0:Y:S01]  /*0070*/  LDC R4, c[0x0][0x360] ;  /* 0x0000d800ff047b82 */ /* 0x000e220000000800 */
[----:B------:R-:W-:Y:S01]  /*0080*/  BSSY.RECONVERGENT B1, `(.L_x_2) ;  /* 0x0000025000017945 */ /* 0x000fe20003800200 */
[----:B0-----:R-:W-:-:S04]  /*0090*/  IADD3 R7, P1, PT, R4, R3, RZ ;  /* 0x0000000304077210 */ /* 0x001fc80007f3e0ff */
[C---:B------:R-:W-:Y:S01]  /*00a0*/  ISETP.GE.U32.AND P0, PT, R7.reuse, 0xd8, PT ;  /* 0x000000d80700780c */ /* 0x040fe20003f06070 */
[----:B------:R-:W-:Y:S01]  /*00b0*/  IMAD.X R9, RZ, RZ, R2, P1 ;  /* 0x000000ffff097224 */ /* 0x000fe200008e0602 */
[----:B------:R-:W-:-:S04]  /*00c0*/  ISETP.GT.U32.AND P1, PT, R7, 0xd8, PT ;  /* 0x000000d80700780c */ /* 0x000fc80003f24070 */
[C---:B------:R-:W-:Y:S02]  /*00d0*/  ISETP.GE.U32.AND.EX P0, PT, R9.reuse, RZ, PT, P0 ;  /* 0x000000ff0900720c */ /* 0x040fe40003f06100 */
[----:B------:R-:W-:Y:S02]  /*00e0*/  ISETP.GT.U32.AND.EX P1, PT, R9, RZ, PT, P1 ;  /* 0x000000ff0900720c */ /* 0x000fe40003f24110 */
[----:B------:R-:W-:Y:S02]  /*00f0*/  SEL R0, RZ, 0x1, P0 ;  /* 0x00000001ff007807 */ /* 0x000fe40000000000 */
[----:B------:R-:W-:Y:S02]  /*0100*/  SEL R5, R7, 0xd8, P1 ;  /* 0x000000d807057807 */ /* 0x000fe40000800000 */
[----:B------:R-:W-:Y:S02]  /*0110*/  SEL R6, R9, RZ, P1 ;  /* 0x000000ff09067207 */ /* 0x000fe40000800000 */
[----:B------:R-:W-:-:S04]  /*0120*/  IADD3 R8, P0, P1, R5, -R7, -R0 ;  /* 0x8000000705087210 */ /* 0x000fc8000791e800 */
[----:B------:R-:W-:-:S04]  /*0130*/  IADD3.X R9, PT, PT, R6, -0x1, ~R9, P0, P1 ;  /* 0xffffffff06097810 */ /* 0x000fc800007e2c09 */
[----:B------:R-:W-:-:S13]  /*0140*/  ISETP.NE.U32.AND P0, PT, R9, RZ, PT ;  /* 0x000000ff0900720c */ /* 0x000fda0003f05070 */
[----:B------:R-:W-:Y:S05]  /*0150*/  @P0 BRA `(.L_x_3) ;  /* 0x0000000000500947 */ /* 0x000fea0003800000 */
[----:B------:R-:W0:Y:S01]  /*0160*/  I2F.U32.RP R5, R4 ;  /* 0x0000000400057306 */ /* 0x000e220000209000 */
[----:B------:R-:W-:-:S07]  /*0170*/  ISETP.NE.U32.AND P2, PT, R4, RZ, PT ;  /* 0x000000ff0400720c */ /* 0x000fce0003f45070 */
[----:B0-----:R-:W0:Y:S02]  /*0180*/  MUFU.RCP R5, R5 ;  /* 0x0000000500057308 */ /* 0x001e240000001000 */
[----:B0-----:R-:W-:-:S06]  /*0190*/  VIADD R6, R5, 0xffffffe ;  /* 0x0ffffffe05067836 */ /* 0x001fcc0000000000 */
[----:B------:R0:W1:Y:S02]  /*01a0*/  F2I.FTZ.U32.TRUNC.NTZ R7, R6 ;  /* 0x0000000600077305 */ /* 0x000064000021f000 */
[----:B0-----:R-:W-:Y:S01]  /*01b0*/  IMAD.MOV.U32 R6, RZ, RZ, RZ ;  /* 0x000000ffff067224 */ /* 0x001fe200078e00ff */
[----:B-1----:R-:W-:-:S05]  /*01c0*/  IADD3 R9, PT, PT, RZ, -R7, RZ ;  /* 0x80000007ff097210 */ /* 0x002fca0007ffe0ff */
[----:B------:R-:W-:-:S04]  /*01d0*/  IMAD R9, R9, R4, RZ ;  /* 0x0000000409097224 */ /* 0x000fc800078e02ff */
[----:B------:R-:W-:-:S06]  /*01e0*/  IMAD.HI.U32 R7, R7, R9, R6 ;  /* 0x0000000907077227 */ /* 0x000fcc00078e0006 */
[----:B------:R-:W-:-:S04]  /*01f0*/  IMAD.HI.U32 R6, R7, R8, RZ ;  /* 0x0000000807067227 */ /* 0x000fc800078e00ff */
[----:B------:R-:W-:-:S04]  /*0200*/  IMAD.MOV R7, RZ, RZ, -R6 ;  /* 0x000000ffff077224 */ /* 0x000fc800078e0a06 */
[----:B------:R-:W-:-:S05]  /*0210*/  IMAD R7, R4, R7, R8 ;  /* 0x0000000704077224 */ /* 0x000fca00078e0208 */
[----:B------:R-:W-:-:S13]  /*0220*/  ISETP.GE.U32.AND P0, PT, R7, R4, PT ;  /* 0x000000040700720c */ /* 0x000fda0003f06070 */
[----:B------:R-:W-:Y:S01]  /*0230*/  @P0 IMAD.IADD R7, R7, 0x1, -R4 ;  /* 0x0000000107070824 */ /* 0x000fe200078e0a04 */
[----:B------:R-:W-:-:S04]  /*0240*/  @P0 IADD3 R6, PT, PT, R6, 0x1, RZ ;  /* 0x0000000106060810 */ /* 0x000fc80007ffe0ff */
[----:B------:R-:W-:Y:S01]  /*0250*/  ISETP.GE.U32.AND P1, PT, R7, R4, PT ;  /* 0x000000040700720c */ /* 0x000fe20003f26070 */
[----:B------:R-:W-:-:S12]  /*0260*/  IMAD.MOV.U32 R7, RZ, RZ, RZ ;  /* 0x000000ffff077224 */ /* 0x000fd800078e00ff */
[----:B------:R-:W-:Y:S01]  /*0270*/  @P1 VIADD R6, R6, 0x1 ;  /* 0x0000000106061836 */ /* 0x000fe20000000000 */
[----:B------:R-:W-:Y:S01]  /*0280*/  @!P2 LOP3.LUT R6, RZ, R4, RZ, 0x33, !PT ;  /* 0x00000004ff06a212 */ /* 0x000fe200078e33ff */
[----:B------:R-:W-:Y:S06]  /*0290*/  BRA `(.L_x_4) ;  /* 0x00000000000c7947 */ /* 0x000fec0003800000 */
.L_x_3:
[----:B------:R-:W-:Y:S01]  /*02a0*/  IMAD.MOV.U32 R5, RZ, RZ, R8 ;  /* 0x000000ffff057224 */ /* 0x000fe200078e0008 */
[----:B------:R-:W-:-:S07]  /*02b0*/  MOV R8, 0x2d0 ;  /* 0x000002d000087802 */ /* 0x000fce0000000f00 */
[----:B------:R-:W-:Y:S05]  /*02c0*/  CALL.REL.NOINC `($__internal_0_$__cuda_sm20_div_u64) ;  /* 0x0000002000947944 */ /* 0x000fea0003c00000 */
.L_x_4:
[----:B------:R-:W-:Y:S05]  /*02d0*/  BSYNC.RECONVERGENT B1 ;  /* 0x0000000000017941 */ /* 0x000fea0003800200 */
.L_x_2:
[----:B------:R-:W-:Y:S01]  /*02e0*/  IADD3 R0, P0, PT, R6, R0, RZ ;  /* 0x0000000006007210 */ /* 0x000fe20007f1e0ff */
[----:B------:R-:W-:Y:S01]  /*02f0*/  BSSY.RECONVERGENT B1, `(.L_x_5) ;  /* 0x000001d000017945 */ /* 0x000fe20003800200 */
[----:B------:R-:W-:Y:S02]  /*0300*/  IMAD.MOV.U32 R9, RZ, RZ, R3 ;  /* 0x000000ffff097224 */ /* 0x000fe400078e0003 */
[C---:B------:R-:W-:Y:S01]  /*0310*/  LOP3.LUT R5, R0.reuse, 0x3, RZ, 0xc0, !PT ;  /* 0x0000000300057812 */ /* 0x040fe200078ec0ff */
[----:B------:R-:W-:Y:S01]  /*0320*/  IMAD.MOV.U32 R11, RZ, RZ, R2 ;  /* 0x000000ffff0b7224 */ /* 0x000fe200078e0002 */
[----:B------:R-:W-:Y:S02]  /*0330*/  IADD3.X R6, PT, PT, RZ, R7, RZ, P0, !PT ;  /* 0x00000007ff067210 */ /* 0x000fe400007fe4ff */
[----:B------:R-:W-:Y:S02]  /*0340*/  ISETP.NE.U32.AND P1, PT, R5, 0x3, PT ;  /* 0x000000030500780c */ /* 0x000fe40003f25070 */
[----:B------:R-:W-:-:S02]  /*0350*/  ISETP.GE.U32.AND P0, PT, R0, 0x3, PT ;  /* 0x000000030000780c */ /* 0x000fc40003f06070 */
[----:B------:R-:W-:Y:S02]  /*0360*/  ISETP.NE.AND.EX P1, PT, RZ, RZ, PT, P1 ;  /* 0x000000ffff00720c */ /* 0x000fe40003f25310 */
[----:B------:R-:W-:-:S11]  /*0370*/  ISETP.GE.U32.AND.EX P0, PT, R6, RZ, PT, P0 ;  /* 0x000000ff0600720c */ /* 0x000fd60003f06100 */
[----:B------:R-:W-:Y:S05]  /*0380*/  @!P1 BRA `(.L_x_6) ;  /* 0x00000000004c9947 */ /* 0x000fea0003800000 */
[----:B------:R-:W0:Y:S01]  /*0390*/  S2UR UR6, SR_CgaCtaId ;  /* 0x00000000000679c3 */ /* 0x000e220000008800 */
[----:B------:R-:W-:Y:S01]  /*03a0*/  VIADD R0, R0, 0x1 ;  /* 0x0000000100007836 */ /* 0x000fe20000000000 */
[----:B------:R-:W-:Y:S01]  /*03b0*/  UMOV UR5, 0x400 ;  /* 0x0000040000057882 */ /* 0x000fe20000000000 */
[----:B------:R-:W-:Y:S01]  /*03c0*/  MOV R9, R3 ;  /* 0x0000000300097202 */ /* 0x000fe20000000f00 */
[----:B------:R-:W-:Y:S02]  /*03d0*/  IMAD.MOV.U32 R11, RZ, RZ, R2 ;  /* 0x000000ffff0b7224 */ /* 0x000fe400078e0002 */
[----:B------:R-:W-:-:S04]  /*03e0*/  LOP3.LUT R0, R0, 0x3, RZ, 0xc0, !PT ;  /* 0x0000000300007812 */ /* 0x000fc800078ec0ff */
[----:B------:R-:W-:-:S05]  /*03f0*/  IADD3 R0, P1, PT, RZ, -R0, RZ ;  /* 0x80000000ff007210 */ /* 0x000fca0007f3e0ff */
[----:B------:R-:W-:Y:S01]  /*0400*/  IMAD.X R6, RZ, RZ, -0x1, P1 ;  /* 0xffffffffff067424 */ /* 0x000fe200008e06ff */
[----:B0-----:R-:W-:-:S06]  /*0410*/  ULEA UR5, UR6, UR5, 0x18 ;  /* 0x0000000506057291 */ /* 0x001fcc000f8ec0ff */
[----:B------:R-:W-:-:S07]  /*0420*/  LEA R5, R3, UR5, 0x2 ;  /* 0x0000000503057c11 */ /* 0x000fce000f8e10ff */
.L_x_7:
[----:B------:R-:W-:Y:S01]  /*0430*/  IADD3 R0, P1, PT, R0, 0x1, RZ ;  /* 0x0000000100007810 */ /* 0x000fe20007f3e0ff */
[----:B------:R0:W-:Y:S01]  /*0440*/  STS [R5], RZ ;  /* 0x000000ff05007388 */ /* 0x0001e20000000800 */
[----:B------:R-:W-:-:S03]  /*0450*/  IADD3 R9, P2, PT, R4, R9, RZ ;  /* 0x0000000904097210 */ /* 0x000fc60007f5e0ff */
[----:B------:R-:W-:Y:S01]  /*0460*/  IMAD.X R6, RZ, RZ, R6, P1 ;  /* 0x000000ffff067224 */ /* 0x000fe200008e0606 */
[----:B------:R-:W-:Y:S02]  /*0470*/  ISETP.NE.U32.AND P1, PT, R0, RZ, PT ;  /* 0x000000ff0000720c */ /* 0x000fe40003f25070 */
[----:B------:R-:W-:Y:S01]  /*0480*/  IADD3.X R11, PT, PT, RZ, R11, RZ, P2, !PT ;  /* 0x0000000bff0b7210 */ /* 0x000fe200017fe4ff */
[----:B0-----:R-:W-:Y:S01]  /*0490*/  IMAD R5, R4, 0x4, R5 ;  /* 0x0000000404057824 */ /* 0x001fe200078e0205 */
[----:B------:R-:W-:-:S13]  /*04a0*/  ISETP.NE.AND.EX P1, PT, R6, RZ, PT, P1 ;  /* 0x000000ff0600720c */ /* 0x000fda0003f25310 */
[----:B------:R-:W-:Y:S05]  /*04b0*/  @P1 BRA `(.L_x_7) ;  /* 0xfffffffc00dc1947 */ /* 0x000fea000383ffff */
.L_x_6:
[----:B------:R-:W-:Y:S05]  /*04c0*/  BSYNC.RECONVERGENT B1 ;  /* 0x0000000000017941 */ /* 0x000fea0003800200 */
.L_x_5:
[----:B------:R-:W-:Y:S05]  /*04d0*/  @!P0 BRA `(.L_x_1) ;  /* 0x0000000000448947 */ /* 0x000fea0003800000 */
[----:B------:R-:W0:Y:S01]  /*04e0*/  S2UR UR6, SR_CgaCtaId ;  /* 0x00000000000679c3 */ /* 0x000e220000008800 */
[----:B------:R-:W-:Y:S02]  /*04f0*/  UMOV UR5, 0x400 ;  /* 0x0000040000057882 */ /* 0x000fe40000000000 */
[----:B0-----:R-:W-:-:S06]  /*0500*/  ULEA UR5, UR6, UR5, 0x18 ;  /* 0x0000000506057291 */ /* 0x001fcc000f8ec0ff */
[----:B------:R-:W-:-:S07]  /*0510*/  LEA R5, R9, UR5, 0x2 ;  /* 0x0000000509057c11 */ /* 0x000fce000f8e10ff */
.L_x_8:
[C-C-:B------:R-:W-:Y:S01]  /*0520*/  IMAD R0, R4.reuse, 0x4, R5.reuse ;  /* 0x0000000404007824 */ /* 0x140fe200078e0205 */
[C---:B------:R-:W-:Y:S01]  /*0530*/  LEA R9, P0, R4.reuse, R9, 0x2 ;  /* 0x0000000904097211 */ /* 0x040fe200078010ff */
[C-C-:B------:R-:W-:Y:S01]  /*0540*/  IMAD R6, R4.reuse, 0x8, R5.reuse ;  /* 0x0000000804067824 */ /* 0x140fe200078e0205 */
[----:B------:R0:W-:Y:S01]  /*0550*/  STS [R5], RZ ;  /* 0x000000ff05007388 */ /* 0x0001e20000000800 */
[C---:B------:R-:W-:Y:S01]  /*0560*/  IMAD R7, R4.reuse, 0xc, R5 ;  /* 0x0000000c04077824 */ /* 0x040fe200078e0205 */
[----:B------:R-:W-:Y:S02]  /*0570*/  LEA.HI.X R11, R4, R11, RZ, 0x2, P0 ;  /* 0x0000000b040b7211 */ /* 0x000fe400000f14ff */
[----:B------:R1:W-:Y:S01]  /*0580*/  STS [R0], RZ ;  /* 0x000000ff00007388 */ /* 0x0003e20000000800 */
[----:B------:R-:W-:-:S03]  /*0590*/  ISETP.GE.U32.AND P0, PT, R9, 0xd8, PT ;  /* 0x000000d80900780c */ /* 0x000fc60003f06070 */
[----:B------:R1:W-:Y:S01]  /*05a0*/  STS [R6], RZ ;  /* 0x000000ff06007388 */ /* 0x0003e20000000800 */
[----:B------:R-:W-:Y:S02]  /*05b0*/  ISETP.GE.U32.AND.EX P0, PT, R11, RZ, PT, P0 ;  /* 0x000000ff0b00720c */ /* 0x000fe40003f06100 */
[----:B0-----:R-:W-:Y:S01]  /*05c0*/  LEA R5, R4, R5, 0x4 ;  /* 0x0000000504057211 */ /* 0x001fe200078e20ff */
[----:B------:R1:W-:Y:S10]  /*05d0*/  STS [R7], RZ ;  /* 0x000000ff07007388 */ /* 0x0003f40000000800 */
[----:B-1----:R-:W-:Y:S05]  /*05e0*/  @!P0 BRA `(.L_x_8) ;  /* 0xfffffffc00cc8947 */ /* 0x002fea000383ffff */
.L_x_1:
[----:B------:R-:W-:Y:S05]  /*05f0*/  BSYNC.RECONVERGENT B0 ;  /* 0x0000000000007941 */ /* 0x000fea0003800200 */
.L_x_0:
[----:B------:R-:W0:Y:S01]  /*0600*/  LDC.64 R6, c[0x0][0x388] ;  /* 0x0000e200ff067b82 */ /* 0x000e220000000a00 */
[----:B------:R-:W1:Y:S01]  /*0610*/  LDCU.64 UR8, c[0x0][0x358] ;  /* 0x00006b00ff0877ac */ /* 0x000e620008000a00 */
[----:B------:R-:W-:Y:S01]  /*0620*/  BSSY.RECONVERGENT B0, `(.L_x_9) ;  /* 0x0000020000007945 */ /* 0x000fe20003800200 */
[----:B------:R-:W2:Y:S01]  /*0630*/  LDCU.64 UR6, c[0x0][0x380] ;  /* 0x00007000ff0677ac */ /* 0x000ea20008000a00 */
[----:B0-----:R-:W-:-:S04]  /*0640*/  ISETP.GE.U32.AND P0, PT, R3, R6, PT ;  /* 0x000000060300720c */ /* 0x001fc80003f06070 */
[----:B------:R-:W-:-:S13]  /*0650*/  ISETP.GE.U32.AND.EX P0, PT, R2, R7, PT, P0 ;  /* 0x000000070200720c */ /* 0x000fda0003f06100 */
[----:B-12---:R-:W-:Y:S05]  /*0660*/  @P0 BRA `(.L_x_10) ;  /* 0x00000000006c0947 */ /* 0x006fea0003800000 */
[----:B------:R-:W0:Y:S01]  /*0670*/  S2R R5, SR_CgaCtaId ;  /* 0x0000000000057919 */ /* 0x000e220000008800 */
[----:B------:R-:W1:Y:S01]  /*0680*/  LDC R15, c[0x0][0x360] ;  /* 0x0000d800ff0f7b82 */ /* 0x000e620000000800 */
[----:B------:R-:W-:Y:S01]  /*0690*/  MOV R4, 0x400 ;  /* 0x0000040000047802 */ /* 0x000fe20000000f00 */
[----:B------:R-:W-:Y:S01]  /*06a0*/  IMAD.MOV.U32 R17, RZ, RZ, R3 ;  /* 0x000000ffff117224 */ /* 0x000fe200078e0003 */
[----:B------:R-:W-:-:S03]  /*06b0*/  MOV R16, R2 ;  /* 0x0000000200107202 */ /* 0x000fc60000000f00 */
[C---:B------:R-:W-:Y:S02]  /*06c0*/  VIADD R0, R4.reuse, 0x360 ;  /* 0x0000036004007836 */ /* 0x040fe40000000000 */
[----:B------:R-:W-:-:S03]  /*06d0*/  VIADD R4, R4, 0x960 ;  /* 0x0000096004047836 */ /* 0x000fc60000000000 */
[C---:B0-----:R-:W-:Y:S02]  /*06e0*/  LEA R0, R5.reuse, R0, 0x18 ;  /* 0x0000000005007211 */ /* 0x041fe400078ec0ff */
[----:B------:R-:W-:-:S07]  /*06f0*/  LEA R8, R5, R4, 0x18 ;  /* 0x0000000405087211 */ /* 0x000fce00078ec0ff */
.L_x_11:
[----:B------:R-:W-:-:S04]  /*0700*/  LEA R4, P0, R17, UR6, 0x4 ;  /* 0x0000000611047c11 */ /* 0x000fc8000f8020ff */
[----:B------:R-:W-:-:S05]  /*0710*/  LEA.HI.X R5, R17, UR7, R16, 0x4, P0 ;  /* 0x0000000711057c11 */ /* 0x000fca00080f2410 */
[----:B0-----:R-:W2:Y:S04]  /*0720*/  LDG.E R12, desc[UR8][R4.64+0xc] ;  /* 0x00000c08040c7981 */ /* 0x001ea8000c1e1900 */
[----:B------:R-:W3:Y:S04]  /*0730*/  LDG.E R9, desc[UR8][R4.64] ;  /* 0x0000000804097981 */ /* 0x000ee8000c1e1900 */
[----:B------:R-:W4:Y:S04]  /*0740*/  LDG.E R10, desc[UR8][R4.64+0x4] ;  /* 0x00000408040a7981 */ /* 0x000f28000c1e1900 */
[----:B------:R-:W5:Y:S01]  /*0750*/  LDG.E R11, desc[UR8][R4.64+0x8] ;  /* 0x00000808040b7981 */ /* 0x000f62000c1e1900 */
[----:B------:R-:W-:-:S02]  /*0760*/  IMAD R14, R17, 0xc, R0 ;  /* 0x0000000c110e7824 */ /* 0x000fc400078e0200 */
[----:B------:R-:W-:Y:S01]  /*0770*/  IMAD R13, R17, 0x4, R8 ;  /* 0x00000004110d7824 */ /* 0x000fe200078e0208 */
[----:B-1----:R-:W-:-:S05]  /*0780*/  IADD3 R17, P0, PT, R15, R17, RZ ;  /* 0x000000110f117210 */ /* 0x002fca0007f1e0ff */
[----:B------:R-:W-:Y:S01]  /*0790*/  IMAD.X R16, RZ, RZ, R16, P0 ;  /* 0x000000ffff107224 */ /* 0x000fe200000e0610 */
[----:B------:R-:W-:-:S04]  /*07a0*/  ISETP.GE.U32.AND P0, PT, R17, R6, PT ;  /* 0x000000061100720c */ /* 0x000fc80003f06070 */
[----:B------:R-:W-:Y:S01]  /*07b0*/  ISETP.GE.U32.AND.EX P0, PT, R16, R7, PT, P0 ;  /* 0x000000071000720c */ /* 0x000fe20003f06100 */
[----:B--2---:R-:W-:Y:S01]  /*07c0*/  IMAD R12, R12, 0x18, RZ ;  /* 0x000000180c0c7824 */ /* 0x004fe200078e02ff */
[----:B---3--:R0:W-:Y:S04]  /*07d0*/  STS [R14], R9 ;  /* 0x000000090e007388 */ /* 0x0081e80000000800 */
[----:B----4-:R0:W-:Y:S04]  /*07e0*/  STS [R14+0x4], R10 ;  /* 0x0000040a0e007388 */ /* 0x0101e80000000800 */
[----:B-----5:R0:W-:Y:S04]  /*07f0*/  STS [R14+0x8], R11 ;  /* 0x0000080b0e007388 */ /* 0x0201e80000000800 */
[----:B------:R0:W-:Y:S01]  /*0800*/  STS [R13], R12 ;  /* 0x0000000c0d007388 */ /* 0x0001e20000000800 */
[----:B------:R-:W-:Y:S05]  /*0810*/  @!P0 BRA `(.L_x_11) ;  /* 0xfffffffc00b88947 */ /* 0x000fea000383ffff */
.L_x_10:
[----:B------:R-:W-:Y:S05]  /*0820*/  BSYNC.RECONVERGENT B0 ;  /* 0x0000000000007941 */ /* 0x000fea0003800200 */
.L_x_9:
[----:B------:R-:W1:Y:S01]  /*0830*/  LDC R4, c[0x0][0x360] ;  /* 0x0000d800ff047b82 */ /* 0x000e620000000800 */
[----:B------:R-:W-:Y:S06]  /*0840*/  MEMBAR.SC.GPU ;  /* 0x0000000000007992 */ /* 0x000fec0000002000 */
[----:B------:R-:W-:-:S00]  /*0850*/  ERRBAR ;  /* 0x00000000000079ab */ /* 0x000fc00000000000 */
[----:B------:R-:W-:Y:S06]  /*0860*/  CGAERRBAR ;  /* 0x00000000000075ab */ /* 0x000fec0000000000 */
[----:B------:R-:W-:Y:S02]  /*0870*/  CCTL.IVALL ;  /* 0x00000000ff00798f */ /* 0x000fe40002000000 */
[----:B------:R-:W1:Y:S01]  /*0880*/  S2UR UR5, SR_CTAID.X ;  /* 0x00000000000579c3 */ /* 0x000e620000002500 */
[----:B------:R-:W2:Y:S01]  /*0890*/  LDCU.64 UR6, c[0x0][0x398] ;  /* 0x00007300ff0677ac */ /* 0x000ea20008000a00 */
[----:B------:R-:W-:Y:S01]  /*08a0*/  BSSY B0, `(.L_x_12) ;  /* 0x0000134000007945 */ /* 0x000fe20003800000 */
[----:B-1----:R-:W-:-:S05]  /*08b0*/  IMAD R0, R4, UR5, R3 ;  /* 0x0000000504007c24 */ /* 0x002fca000f8e0203 */
[----:B------:R-:W-:Y:S01]  /*08c0*/  BAR.SYNC.DEFER_BLOCKING 0x0 ;  /* 0x0000000000007b1d */ /* 0x000fe20000010000 */
[----:B--2---:R-:W-:-:S04]  /*08d0*/  ISETP.GE.U32.AND P0, PT, R0, UR6, PT ;  /* 0x0000000600007c0c */ /* 0x004fc8000bf06070 */
[----:B------:R-:W-:-:S13]  /*08e0*/  ISETP.GE.U32.AND.EX P0, PT, RZ, UR7, PT, P0 ;  /* 0x00000007ff007c0c */ /* 0x000fda000bf06100 */
[----:B------:R-:W-:Y:S05]  /*08f0*/  @P0 BRA `(.L_x_13) ;  /* 0x0000001000b80947 */ /* 0x000fea0003800000 */
[----:B------:R-:W0:Y:S01]  /*0900*/  LDCU.64 UR6, c[0x0][0x390] ;  /* 0x00007200ff0677ac */ /* 0x000e220008000a00 */
[----:B------:R-:W-:-:S04]  /*0910*/  ISETP.NE.U32.AND P0, PT, R6, RZ, PT ;  /* 0x000000ff0600720c */ /* 0x000fc80003f05070 */
[----:B------:R-:W-:Y:S02]  /*0920*/  ISETP.NE.AND.EX P0, PT, R7, RZ, PT, P0 ;  /* 0x000000ff0700720c */ /* 0x000fe40003f05300 */
[----:B0-----:R-:W-:-:S04]  /*0930*/  LEA R14, P1, R0, UR6, 0x4 ;  /* 0x00000006000e7c11 */ /* 0x001fc8000f8220ff */
[----:B------:R-:W-:-:S07]  /*0940*/  LEA.HI.X R15, R0, UR7, RZ, 0x4, P1 ;  /* 0x00000007000f7c11 */ /* 0x000fce00088f24ff */
[----:B------:R-:W-:Y:S05]  /*0950*/  @!P0 BRA `(.L_x_13) ;  /* 0x0000001000a08947 */ /* 0x000fea0003800000 */
[----:B------:R0:W5:Y:S04]  /*0960*/  LDG.E R5, desc[UR8][R14.64] ;  /* 0x000000080e057981 */ /* 0x000168000c1e1900 */
[----:B------:R0:W5:Y:S04]  /*0970*/  LDG.E R8, desc[UR8][R14.64+0x4] ;  /* 0x000004080e087981 */ /* 0x000168000c1e1900 */
[----:B------:R0:W5:Y:S04]  /*0980*/  LDG.E R10, desc[UR8][R14.64+0x8] ;  /* 0x000008080e0a7981 */ /* 0x000168000c1e1900 */
[----:B------:R0:W5:Y:S01]  /*0990*/  LDG.E R9, desc[UR8][R14.64+0xc] ;  /* 0x00000c080e097981 */ /* 0x000162000c1e1900 */
[C---:B------:R-:W-:Y:S01]  /*09a0*/  ISETP.GE.U32.AND P0, PT, R6.reuse, 0x4, PT ;  /* 0x000000040600780c */ /* 0x040fe20003f06070 */
[----:B------:R-:W-:Y:S01]  /*09b0*/  IMAD.MOV.U32 R11, RZ, RZ, RZ ;  /* 0x000000ffff0b7224 */ /* 0x000fe200078e00ff */
[----:B------:R-:W-:-:S02]  /*09c0*/  LOP3.LUT R12, R6, 0x3, RZ, 0xc0, !PT ;  /* 0x00000003060c7812 */ /* 0x000fc400078ec0ff */
[----:B------:R-:W-:-:S13]  /*09d0*/  ISETP.GE.U32.AND.EX P0, PT, R7, RZ, PT, P0 ;  /* 0x000000ff0700720c */ /* 0x000fda0003f06100 */
[----:B0-----:R-:W-:Y:S05]  /*09e0*/  @!P0 BRA `(.L_x_14) ;  /* 0x0000000800648947 */ /* 0x001fea0003800000 */
[----:B------:R-:W0:Y:S01]  /*09f0*/  S2R R7, SR_CgaCtaId ;  /* 0x0000000000077919 */ /* 0x000e220000008800 */
[----:B------:R-:W1:Y:S01]  /*0a00*/  LDCU UR5, c[0x0][0x38c] ;  /* 0x00007180ff0577ac */ /* 0x000e620008000800 */
[----:B------:R-:W-:Y:S02]  /*0a10*/  MOV R14, 0x400 ;  /* 0x00000400000e7802 */ /* 0x000fe40000000f00 */
[----:B------:R-:W-:Y:S02]  /*0a20*/  LOP3.LUT R11, R6, 0xfffffffc, RZ, 0xc0, !PT ;  /* 0xfffffffc060b7812 */ /* 0x000fe400078ec0ff */
[C---:B------:R-:W-:Y:S01]  /*0a30*/  IADD3 R0, PT, PT, R14.reuse, 0x360, RZ ;  /* 0x000003600e007810 */ /* 0x040fe20007ffe0ff */
[----:B------:R-:W-:Y:S02]  /*0a40*/  VIADD R16, R14, 0x960 ;  /* 0x000009600e107836 */ /* 0x000fe40000000000 */
[----:B------:R-:W-:Y:S02]  /*0a50*/  IMAD.MOV.U32 R13, RZ, RZ, R11 ;  /* 0x000000ffff0d7224 */ /* 0x000fe400078e000b */
[----:B-1----:R-:W-:Y:S01]  /*0a60*/  IMAD.U32 R15, RZ, RZ, UR5 ;  /* 0x00000005ff0f7e24 */ /* 0x002fe2000f8e00ff */
[----:B0-----:R-:W-:-:S02]  /*0a70*/  LEA R14, R7, R14, 0x18 ;  /* 0x0000000e070e7211 */ /* 0x001fc400078ec0ff */
[C---:B------:R-:W-:Y:S02]  /*0a80*/  LEA R0, R7.reuse, R0, 0x18 ;  /* 0x0000000007007211 */ /* 0x040fe400078ec0ff */
[----:B------:R-:W-:Y:S02]  /*0a90*/  LEA R7, R7, R16, 0x18 ;  /* 0x0000001007077211 */ /* 0x000fe400078ec0ff */
[----:B------:R-:W-:-:S03]  /*0aa0*/  IADD3 R16, PT, PT, R0, 0x18, RZ ;  /* 0x0000001800107810 */ /* 0x000fc60007ffe0ff */
[----:B------:R-:W-:-:S07]  /*0ab0*/  VIADD R17, R7, 0x8 ;  /* 0x0000000807117836 */ /* 0x000fce0000000000 */
.L_x_35:
[----:B0-----:R-:W0:Y:S01]  /*0ac0*/  LDS.64 R6, [R16+-0x18] ;  /* 0xffffe80010067984 */ /* 0x001e220000000a00 */
[----:B------:R-:W-:Y:S01]  /*0ad0*/  IADD3 R13, P0, PT, R13, -0x4, RZ ;  /* 0xfffffffc0d0d7810 */ /* 0x000fe20007f1e0ff */
[----:B------:R-:W-:Y:S05]  /*0ae0*/  YIELD ;  /* 0x0000000000007946 */ /* 0x000fea0003800000 */
[----:B------:R-:W1:Y:S01]  /*0af0*/  LDS R19, [R16+-0x10] ;  /* 0xfffff00010137984 */ /* 0x000e620000000800 */
[----:B------:R-:W-:Y:S01]  /*0b00*/  IADD3.X R15, PT, PT, R15, -0x1, RZ, P0, !PT ;  /* 0xffffffff0f0f7810 */ /* 0x000fe200007fe4ff */
[----:B------:R-:W-:Y:S01]  /*0b10*/  BSSY.RECONVERGENT B1, `(.L_x_15) ;  /* 0x0000020000017945 */ /* 0x000fe20003800200 */
[----:B------:R-:W-:-:S04]  /*0b20*/  ISETP.NE.U32.AND P0, PT, R13, RZ, PT ;  /* 0x000000ff0d00720c */ /* 0x000fc80003f05070 */
[----:B------:R-:W-:Y:S01]  /*0b30*/  ISETP.NE.AND.EX P0, PT, R15, RZ, PT, P0 ;  /* 0x000000ff0f00720c */ /* 0x000fe20003f05300 */
[----:B0----5:R-:W-:Y:S01]  /*0b40*/  FADD R7, R8, -R7 ;  /* 0x8000000708077221 */ /* 0x021fe20000000000 */
[----:B------:R-:W-:-:S03]  /*0b50*/  FADD R6, R5, -R6 ;  /* 0x8000000605067221 */ /* 0x000fc60000000000 */
[----:B------:R-:W-:Y:S01]  /*0b60*/  FMUL R7, R7, R7 ;  /* 0x0000000707077220 */ /* 0x000fe20000400000 */
[----:B-1----:R-:W-:-:S03]  /*0b70*/  FADD R19, R10, -R19 ;  /* 0x800000130a137221 */ /* 0x002fc60000000000 */
[----:B------:R-:W-:-:S04]  /*0b80*/  FFMA R6, R6, R6, R7 ;  /* 0x0000000606067223 */ /* 0x000fc80000000007 */
[----:B------:R-:W-:-:S05]  /*0b90*/  FFMA R7, R19, R19, R6 ;  /* 0x0000001313077223 */ /* 0x000fca0000000006 */
[----:B------:R-:W-:-:S13]  /*0ba0*/  FSETP.GEU.AND P1, PT, R7, 144, PT ;  /* 0x431000000700780b */ /* 0x000fda0003f2e000 */
[----:B------:R-:W-:Y:S05]  /*0bb0*/  @P1 BRA `(.L_x_16) ;  /* 0x0000000000541947 */ /* 0x000fea0003800000 */
[----:B------:R-:W-:Y:S01]  /*0bc0*/  VIADD R0, R7, 0xf3000000 ;  /* 0xf300000007007836 */ /* 0x000fe20000000000 */
[----:B------:R0:W1:Y:S01]  /*0bd0*/  MUFU.RSQ R6, R7 ;  /* 0x0000000700067308 */ /* 0x0000620000001400 */
[----:B------:R-:W-:Y:S03]  /*0be0*/  BSSY.RECONVERGENT B2, `(.L_x_17) ;  /* 0x000000b000027945 */ /* 0x000fe60003800200 */
[----:B------:R-:W-:-:S13]  /*0bf0*/  ISETP.GT.U32.AND P1, PT, R0, 0x727fffff, PT ;  /* 0x727fffff0000780c */ /* 0x000fda0003f24070 */
[----:B01----:R-:W-:Y:S05]  /*0c00*/  @!P1 BRA `(.L_x_18) ;  /* 0x0000000000109947 */ /* 0x003fea0003800000 */
[----:B------:R-:W-:Y:S01]  /*0c10*/  IMAD.MOV.U32 R0, RZ, RZ, R7 ;  /* 0x000000ffff007224 */ /* 0x000fe200078e0007 */
[----:B------:R-:W-:-:S07]  /*0c20*/  MOV R21, 0xc40 ;  /* 0x00000c4000157802 */ /* 0x000fce0000000f00 */
[----:B------:R-:W-:Y:S05]  /*0c30*/  CALL.REL.NOINC `($__internal_1_$__cuda_sm20_sqrt_rn_f32_slowpath) ;  /* 0x0000001c004c7944 */ /* 0x000fea0003c00000 */
[----:B------:R-:W-:Y:S05]  /*0c40*/  BRA `(.L_x_19) ;  /* 0x0000000000107947 */ /* 0x000fea0003800000 */
.L_x_18:
[----:B------:R-:W-:Y:S01]  /*0c50*/  FMUL.FTZ R0, R7, R6 ;  /* 0x0000000607007220 */ /* 0x000fe20000410000 */
[----:B------:R-:W-:-:S03]  /*0c60*/  FMUL.FTZ R6, R6, 0.5 ;  /* 0x3f00000006067820 */ /* 0x000fc60000410000 */
[----:B------:R-:W-:-:S04]  /*0c70*/  FFMA R7, -R0, R0, R7 ;  /* 0x0000000000077223 */ /* 0x000fc80000000107 */
[----:B------:R-:W-:-:S07]  /*0c80*/  FFMA R0, R7, R6, R0 ;  /* 0x0000000607007223 */ /* 0x000fce0000000000 */
.L_x_19:
[----:B------:R-:W-:Y:S05]  /*0c90*/  BSYNC.RECONVERGENT B2 ;  /* 0x0000000000027941 */ /* 0x000fea0003800200 */
.L_x_17:
[----:B------:R-:W0:Y:S01]  /*0ca0*/  LDS R6, [R17+-0x8] ;  /* 0xfffff80011067984 */ /* 0x000e220000000800 */
[----:B------:R-:W-:-:S06]  /*0cb0*/  FMUL R0, R0, 0.5 ;  /* 0x3f00000000007820 */ /* 0x000fcc0000400000 */
[----:B------:R-:W1:Y:S01]  /*0cc0*/  F2I.TRUNC.NTZ R0, R0 ;  /* 0x0000000000007305 */ /* 0x000e62000020f100 */
[----:B0-----:R-:W-:-:S05]  /*0cd0*/  IMAD R7, R9, 0x6, R6 ;  /* 0x0000000609077824 */ /* 0x001fca00078e0206 */
[----:B-1----:R-:W-:-:S05]  /*0ce0*/  IADD3 R7, PT, PT, R0, R7, RZ ;  /* 0x0000000700077210 */ /* 0x002fca0007ffe0ff */
[----:B------:R-:W-:-:S05]  /*0cf0*/  IMAD R7, R7, 0x4, R14 ;  /* 0x0000000407077824 */ /* 0x000fca00078e020e */
[----:B------:R0:W-:Y:S02]  /*0d00*/  ATOMS.POPC.INC.32 RZ, [R7+URZ] ;  /* 0x0000000007ff7f8c */ /* 0x0001e4000d8000ff */
.L_x_16:
[----:B------:R-:W-:Y:S05]  /*0d10*/  BSYNC.RECONVERGENT B1 ;  /* 0x0000000000017941 */ /* 0x000fea0003800200 */
.L_x_15:
[----:B0-----:R-:W0:Y:S01]  /*0d20*/  LDS.64 R6, [R16+-0x8] ;  /* 0xfffff80010067984 */ /* 0x001e220000000a00 */
[----:B------:R-:W-:Y:S03]  /*0d30*/  BSSY.RECONVERGENT B1, `(.L_x_20) ;  /* 0x000001f000017945 */ /* 0x000fe60003800200 */
[----:B------:R-:W1:Y:S01]  /*0d40*/  LDS R0, [R16+-0xc] ;  /* 0xfffff40010007984 */ /* 0x000e620000000800 */
[----:B0-----:R-:W-:Y:S01]  /*0d50*/  FADD R6, R8, -R6 ;  /* 0x8000000608067221 */ /* 0x001fe20000000000 */
[----:B------:R-:W-:Y:S01]  /*0d60*/  FADD R7, R10, -R7 ;  /* 0x800000070a077221 */ /* 0x000fe20000000000 */
[----:B-1----:R-:W-:Y:S02]  /*0d70*/  FADD R0, R5, -R0 ;  /* 0x8000000005007221 */ /* 0x002fe40000000000 */
[----:B------:R-:W-:-:S04]  /*0d80*/  FMUL R19, R6, R6 ;  /* 0x0000000606137220 */ /* 0x000fc80000400000 */
        /* <DEDUP_REMOVED lines=13> */
.L_x_23:
[----:B------:R-:W-:Y:S01]  /*0e60*/  FMUL.FTZ R0, R7, R6 ;  /* 0x0000000607007220 */ /* 0x000fe20000410000 */
[----:B------:R-:W-:-:S03]  /*0e70*/  FMUL.FTZ R6, R6, 0.5 ;  /* 0x3f00000006067820 */ /* 0x000fc60000410000 */
[----:B------:R-:W-:-:S04]  /*0e80*/  FFMA R7, -R0, R0, R7 ;  /* 0x0000000000077223 */ /* 0x000fc80000000107 */
[----:B------:R-:W-:-:S07]  /*0e90*/  FFMA R0, R7, R6, R0 ;  /* 0x0000000607007223 */ /* 0x000fce0000000000 */
.L_x_24:
[----:B------:R-:W-:Y:S05]  /*0ea0*/  BSYNC.RECONVERGENT B2 ;  /* 0x0000000000027941 */ /* 0x000fea0003800200 */
.L_x_22:
[----:B------:R-:W0:Y:S01]  /*0eb0*/  LDS R6, [R17+-0x4] ;  /* 0xfffffc0011067984 */ /* 0x000e220000000800 */
[----:B------:R-:W-:-:S06]  /*0ec0*/  FMUL R0, R0, 0.5 ;  /* 0x3f00000000007820 */ /* 0x000fcc0000400000 */
[----:B------:R-:W1:Y:S01]  /*0ed0*/  F2I.TRUNC.NTZ R0, R0 ;  /* 0x0000000000007305 */ /* 0x000e62000020f100 */
[----:B0-----:R-:W-:-:S05]  /*0ee0*/  IMAD R7, R9, 0x6, R6 ;  /* 0x0000000609077824 */ /* 0x001fca00078e0206 */
[----:B-1----:R-:W-:-:S05]  /*0ef0*/  IADD3 R7, PT, PT, R0, R7, RZ ;  /* 0x0000000700077210 */ /* 0x002fca0007ffe0ff */
[----:B------:R-:W-:-:S05]  /*0f00*/  IMAD R7, R7, 0x4, R14 ;  /* 0x0000000407077824 */ /* 0x000fca00078e020e */
[----:B------:R0:W-:Y:S02]  /*0f10*/  ATOMS.POPC.INC.32 RZ, [R7+URZ] ;  /* 0x0000000007ff7f8c */ /* 0x0001e4000d8000ff */
.L_x_21:
[----:B------:R-:W-:Y:S05]  /*0f20*/  BSYNC.RECONVERGENT B1 ;  /* 0x0000000000017941 */ /* 0x000fea0003800200 */
.L_x_20:
[----:B0-----:R-:W0:Y:S01]  /*0f30*/  LDS.64 R6, [R16] ;  /* 0x0000000010067984 */ /* 0x001e220000000a00 */
[----:B------:R-:W-:Y:S03]  /*0f40*/  BSSY.RECONVERGENT B1, `(.L_x_25) ;  /* 0x000001f000017945 */ /* 0x000fe60003800200 */
[----:B------:R-:W1:Y:S01]  /*0f50*/  LDS R19, [R16+0x8] ;  /* 0x0000080010137984 */ /* 0x000e620000000800 */
[----:B0-----:R-:W-:Y:S01]  /*0f60*/  FADD R7, R8, -R7 ;  /* 0x8000000708077221 */ /* 0x001fe20000000000 */
        /* <DEDUP_REMOVED lines=16> */
.L_x_28:
[----:B------:R-:W-:Y:S01]  /*1070*/  FMUL.FTZ R0, R7, R6 ;  /* 0x0000000607007220 */ /* 0x000fe20000410000 */
[----:B------:R-:W-:-:S03]  /*1080*/  FMUL.FTZ R6, R6, 0.5 ;  /* 0x3f00000006067820 */ /* 0x000fc60000410000 */
[----:B------:R-:W-:-:S04]  /*1090*/  FFMA R7, -R0, R0, R7 ;  /* 0x0000000000077223 */ /* 0x000fc80000000107 */
[----:B------:R-:W-:-:S07]  /*10a0*/  FFMA R0, R7, R6, R0 ;  /* 0x0000000607007223 */ /* 0x000fce0000000000 */
.L_x_29:
[----:B------:R-:W-:Y:S05]  /*10b0*/  BSYNC.RECONVERGENT B2 ;  /* 0x0000000000027941 */ /* 0x000fea0003800200 */
.L_x_27:
[----:B------:R-:W0:Y:S01]  /*10c0*/  LDS R6, [R17] ;  /* 0x0000000011067984 */ /* 0x000e220000000800 */
[----:B------:R-:W-:-:S06]  /*10d0*/  FMUL R0, R0, 0.5 ;  /* 0x3f00000000007820 */ /* 0x000fcc0000400000 */
[----:B------:R-:W1:Y:S01]  /*10e0*/  F2I.TRUNC.NTZ R0, R0 ;  /* 0x0000000000007305 */ /* 0x000e62000020f100 */
[----:B0-----:R-:W-:-:S05]  /*10f0*/  IMAD R7, R9, 0x6, R6 ;  /* 0x0000000609077824 */ /* 0x001fca00078e0206 */
[----:B-1----:R-:W-:-:S05]  /*1100*/  IADD3 R7, PT, PT, R0, R7, RZ ;  /* 0x0000000700077210 */ /* 0x002fca0007ffe0ff */
[----:B------:R-:W-:-:S05]  /*1110*/  IMAD R7, R7, 0x4, R14 ;  /* 0x0000000407077824 */ /* 0x000fca00078e020e */
[----:B------:R0:W-:Y:S02]  /*1120*/  ATOMS.POPC.INC.32 RZ, [R7+URZ] ;  /* 0x0000000007ff7f8c */ /* 0x0001e4000d8000ff */
.L_x_26:
[----:B------:R-:W-:Y:S05]  /*1130*/  BSYNC.RECONVERGENT B1 ;  /* 0x0000000000017941 */ /* 0x000fea0003800200 */
.L_x_25:
[----:B0-----:R-:W0:Y:S01]  /*1140*/  LDS.64 R6, [R16+0x10] ;  /* 0x0000100010067984 */ /* 0x001e220000000a00 */
[----:B------:R-:W-:Y:S03]  /*1150*/  BSSY.RECONVERGENT B1, `(.L_x_30) ;  /* 0x000001f000017945 */ /* 0x000fe60003800200 */
[----:B------:R-:W1:Y:S01]  /*1160*/  LDS R0, [R16+0xc] ;  /* 0x00000c0010007984 */ /* 0x000e620000000800 */
        /* <DEDUP_REMOVED lines=17> */
.L_x_33:
[----:B------:R-:W-:Y:S01]  /*1280*/  FMUL.FTZ R0, R7, R6 ;  /* 0x0000000607007220 */ /* 0x000fe20000410000 */
[----:B------:R-:W-:-:S03]  /*1290*/  FMUL.FTZ R6, R6, 0.5 ;  /* 0x3f00000006067820 */ /* 0x000fc60000410000 */
[----:B------:R-:W-:-:S04]  /*12a0*/  FFMA R7, -R0, R0, R7 ;  /* 0x0000000000077223 */ /* 0x000fc80000000107 */
[----:B------:R-:W-:-:S07]  /*12b0*/  FFMA R0, R7, R6, R0 ;  /* 0x0000000607007223 */ /* 0x000fce0000000000 */
.L_x_34:
[----:B------:R-:W-:Y:S05]  /*12c0*/  BSYNC.RECONVERGENT B2 ;  /* 0x0000000000027941 */ /* 0x000fea0003800200 */
.L_x_32:
[----:B------:R-:W0:Y:S01]  /*12d0*/  LDS R6, [R17+0x4] ;  /* 0x0000040011067984 */ /* 0x000e220000000800 */
[----:B------:R-:W-:-:S06]  /*12e0*/  FMUL R0, R0, 0.5 ;  /* 0x3f00000000007820 */ /* 0x000fcc0000400000 */
[----:B------:R-:W1:Y:S01]  /*12f0*/  F2I.TRUNC.NTZ R0, R0 ;  /* 0x0000000000007305 */ /* 0x000e62000020f100 */
[----:B0-----:R-:W-:-:S05]  /*1300*/  IMAD R7, R9, 0x6, R6 ;  /* 0x0000000609077824 */ /* 0x001fca00078e0206 */
[----:B-1----:R-:W-:-:S05]  /*1310*/  IADD3 R7, PT, PT, R0, R7, RZ ;  /* 0x0000000700077210 */ /* 0x002fca0007ffe0ff */
[----:B------:R-:W-:-:S05]  /*1320*/  IMAD R7, R7, 0x4, R14 ;  /* 0x0000000407077824 */ /* 0x000fca00078e020e */
[----:B------:R0:W-:Y:S02]  /*1330*/  ATOMS.POPC.INC.32 RZ, [R7+URZ] ;  /* 0x0000000007ff7f8c */ /* 0x0001e4000d8000ff */
.L_x_31:
[----:B------:R-:W-:Y:S05]  /*1340*/  BSYNC.RECONVERGENT B1 ;  /* 0x0000000000017941 */ /* 0x000fea0003800200 */
.L_x_30:
[----:B------:R-:W-:Y:S01]  /*1350*/  VIADD R16, R16, 0x30 ;  /* 0x0000003010107836 */ /* 0x000fe20000000000 */
[----:B------:R-:W-:Y:S01]  /*1360*/  IADD3 R17, PT, PT, R17, 0x10, RZ ;  /* 0x0000001011117810 */ /* 0x000fe20007ffe0ff */
[----:B------:R-:W-:Y:S06]  /*1370*/  @P0 BRA `(.L_x_35) ;  /* 0xfffffff400d00947 */ /* 0x000fec000383ffff */
.L_x_14:
[----:B------:R-:W-:-:S04]  /*1380*/  ISETP.NE.U32.AND P0, PT, R12, RZ, PT ;  /* 0x000000ff0c00720c */ /* 0x000fc80003f05070 */
[----:B------:R-:W-:-:S13]  /*1390*/  ISETP.NE.AND.EX P0, PT, RZ, RZ, PT, P0 ;  /* 0x000000ffff00720c */ /* 0x000fda0003f05300 */
[----:B------:R-:W-:Y:S05]  /*13a0*/  @!P0 BRA `(.L_x_13) ;  /* 0x00000008000c8947 */ /* 0x000fea0003800000 */
[----:B------:R-:W-:-:S04]  /*13b0*/  ISETP.NE.U32.AND P0, PT, R12, 0x1, PT ;  /* 0x000000010c00780c */ /* 0x000fc80003f05070 */
[----:B------:R-:W-:-:S13]  /*13c0*/  ISETP.NE.AND.EX P0, PT, RZ, RZ, PT, P0 ;  /* 0x000000ffff00720c */ /* 0x000fda0003f05300 */
[----:B------:R-:W-:Y:S05]  /*13d0*/  @!P0 BRA `(.L_x_36) ;  /* 0x0000000400448947 */ /* 0x000fea0003800000 */
[----:B------:R-:W1:Y:S01]  /*13e0*/  S2R R15, SR_CgaCtaId ;  /* 0x00000000000f7919 */ /* 0x000e620000008800 */
[----:B------:R-:W-:Y:S01]  /*13f0*/  MOV R0, 0x400 ;  /* 0x0000040000007802 */ /* 0x000fe20000000f00 */
[----:B------:R-:W-:Y:S04]  /*1400*/  BSSY.RECONVERGENT B1, `(.L_x_37) ;  /* 0x0000029000017945 */ /* 0x000fe80003800200 */
[C---:B------:R-:W-:Y:S02]  /*1410*/  VIADD R6, R0.reuse, 0x360 ;  /* 0x0000036000067836 */ /* 0x040fe40000000000 */
[----:B------:R-:W-:-:S03]  /*1420*/  VIADD R0, R0, 0x960 ;  /* 0x0000096000007836 */ /* 0x000fc60000000000 */
[C---:B-1----:R-:W-:Y:S02]  /*1430*/  LEA R6, R15.reuse, R6, 0x18 ;  /* 0x000000060f067211 */ /* 0x042fe400078ec0ff */
[----:B------:R-:W-:-:S03]  /*1440*/  LEA R0, R15, R0, 0x18 ;  /* 0x000000000f007211 */ /* 0x000fc600078ec0ff */
[----:B------:R-:W-:-:S05]  /*1450*/  IMAD R12, R11, 0xc, R6 ;  /* 0x0000000c0b0c7824 */ /* 0x000fca00078e0206 */
[----:B0-----:R-:W0:Y:S04]  /*1460*/  LDS.64 R6, [R12] ;  /* 0x000000000c067984 */ /* 0x001e280000000a00 */
[----:B------:R-:W1:Y:S01]  /*1470*/  LDS R13, [R12+0x8] ;  /* 0x000008000c0d7984 */ /* 0x000e620000000800 */
[----:B0----5:R-:W-:Y:S01]  /*1480*/  FADD R7, R8, -R7 ;  /* 0x8000000708077221 */ /* 0x021fe20000000000 */
[----:B------:R-:W-:-:S03]  /*1490*/  FADD R6, R5, -R6 ;  /* 0x8000000605067221 */ /* 0x000fc60000000000 */
[----:B------:R-:W-:Y:S01]  /*14a0*/  FMUL R7, R7, R7 ;  /* 0x0000000707077220 */ /* 0x000fe20000400000 */
[----:B-1----:R-:W-:-:S03]  /*14b0*/  FADD R13, R10, -R13 ;  /* 0x8000000d0a0d7221 */ /* 0x002fc60000000000 */
[----:B------:R-:W-:-:S04]  /*14c0*/  FFMA R6, R6, R6, R7 ;  /* 0x0000000606067223 */ /* 0x000fc80000000007 */
[----:B------:R-:W-:Y:S01]  /*14d0*/  FFMA R7, R13, R13, R6 ;  /* 0x0000000d0d077223 */ /* 0x000fe20000000006 */
[----:B------:R-:W-:-:S04]  /*14e0*/  LEA R13, R11, R0, 0x2 ;  /* 0x000000000b0d7211 */ /* 0x000fc800078e10ff */
        /* <DEDUP_REMOVED lines=11> */
.L_x_40:
[----:B------:R-:W-:Y:S01]  /*15a0*/  FMUL.FTZ R0, R7, R6 ;  /* 0x0000000607007220 */ /* 0x000fe20000410000 */
[----:B------:R-:W-:-:S03]  /*15b0*/  FMUL.FTZ R6, R6, 0.5 ;  /* 0x3f00000006067820 */ /* 0x000fc60000410000 */
[----:B------:R-:W-:-:S04]  /*15c0*/  FFMA R7, -R0, R0, R7 ;  /* 0x0000000000077223 */ /* 0x000fc80000000107 */
[----:B------:R-:W-:-:S07]  /*15d0*/  FFMA R0, R7, R6, R0 ;  /* 0x0000000607007223 */ /* 0x000fce0000000000 */
.L_x_41:
[----:B------:R-:W-:Y:S05]  /*15e0*/  BSYNC.RECONVERGENT B2 ;  /* 0x0000000000027941 */ /* 0x000fea0003800200 */
.L_x_39:
[----:B------:R-:W0:Y:S01]  /*15f0*/  LDS R6, [R13] ;  /* 0x000000000d067984 */ /* 0x000e220000000800 */
[----:B------:R-:W1:Y:S01]  /*1600*/  S2UR UR6, SR_CgaCtaId ;  /* 0x00000000000679c3 */ /* 0x000e620000008800 */
[----:B------:R-:W-:Y:S01]  /*1610*/  FMUL R0, R0, 0.5 ;  /* 0x3f00000000007820 */ /* 0x000fe20000400000 */
[----:B------:R-:W-:-:S05]  /*1620*/  UMOV UR5, 0x400 ;  /* 0x0000040000057882 */ /* 0x000fca0000000000 */
[----:B------:R-:W2:Y:S01]  /*1630*/  F2I.TRUNC.NTZ R0, R0 ;  /* 0x0000000000007305 */ /* 0x000ea2000020f100 */
[----:B-1----:R-:W-:Y:S01]  /*1640*/  ULEA UR5, UR6, UR5, 0x18 ;  /* 0x0000000506057291 */ /* 0x002fe2000f8ec0ff */
[----:B0-----:R-:W-:-:S05]  /*1650*/  IMAD R7, R9, 0x6, R6 ;  /* 0x0000000609077824 */ /* 0x001fca00078e0206 */
[----:B--2---:R-:W-:-:S04]  /*1660*/  IADD3 R7, PT, PT, R0, R7, RZ ;  /* 0x0000000700077210 */ /* 0x004fc80007ffe0ff */
[----:B------:R-:W-:-:S05]  /*1670*/  LEA R7, R7, UR5, 0x2 ;  /* 0x0000000507077c11 */ /* 0x000fca000f8e10ff */
[----:B------:R0:W-:Y:S02]  /*1680*/  ATOMS.POPC.INC.32 RZ, [R7+URZ] ;  /* 0x0000000007ff7f8c */ /* 0x0001e4000d8000ff */
.L_x_38:
[----:B------:R-:W-:Y:S05]  /*1690*/  BSYNC.RECONVERGENT B1 ;  /* 0x0000000000017941 */ /* 0x000fea0003800200 */
.L_x_37:
        /* <DEDUP_REMOVED lines=20> */
.L_x_45:
[----:B------:R-:W-:Y:S01]  /*17e0*/  FMUL.FTZ R0, R7, R6 ;  /* 0x0000000607007220 */ /* 0x000fe20000410000 */
[----:B------:R-:W-:-:S03]  /*17f0*/  FMUL.FTZ R6, R6, 0.5 ;  /* 0x3f00000006067820 */ /* 0x000fc60000410000 */
[----:B------:R-:W-:-:S04]  /*1800*/  FFMA R7, -R0, R0, R7 ;  /* 0x0000000000077223 */ /* 0x000fc80000000107 */
[----:B------:R-:W-:-:S07]  /*1810*/  FFMA R0, R7, R6, R0 ;  /* 0x0000000607007223 */ /* 0x000fce0000000000 */
.L_x_46:
[----:B------:R-:W-:Y:S05]  /*1820*/  BSYNC.RECONVERGENT B2 ;  /* 0x0000000000027941 */ /* 0x000fea0003800200 */
.L_x_44:
[----:B------:R-:W0:Y:S01]  /*1830*/  LDS R6, [R13+0x4] ;  /* 0x000004000d067984 */ /* 0x000e220000000800 */
        /* <DEDUP_REMOVED lines=9> */
.L_x_43:
[----:B------:R-:W-:Y:S05]  /*18d0*/  BSYNC.RECONVERGENT B1 ;  /* 0x0000000000017941 */ /* 0x000fea0003800200 */
.L_x_42:
[----:B------:R-:W-:-:S07]  /*18e0*/  VIADD R11, R11, 0x2 ;  /* 0x000000020b0b7836 */ /* 0x000fce0000000000 */
.L_x_36:
[----:B------:R-:W1:Y:S02]  /*18f0*/  LDCU UR5, c[0x0][0x388] ;  /* 0x00007100ff0577ac */ /* 0x000e640008000800 */
[----:B-1----:R-:W-:-:S04]  /*1900*/  ULOP3.LUT UR5, UR5, 0x1, URZ, 0xc0, !UPT ;  /* 0x0000000105057892 */ /* 0x002fc8000f8ec0ff */
[----:B------:R-:W-:-:S04]  /*1910*/  UISETP.NE.U32.AND UP0, UPT, UR5, 0x1, UPT ;  /* 0x000000010500788c */ /* 0x000fc8000bf05070 */
[----:B------:R-:W-:-:S09]  /*1920*/  UISETP.NE.U32.AND.EX UP0, UPT, URZ, URZ, UPT, UP0 ;  /* 0x000000ffff00728c */ /* 0x000fd2000bf05100 */
[----:B------:R-:W-:Y:S05]  /*1930*/  BRA.U UP0, `(.L_x_13) ;  /* 0x0000000100a87547 */ /* 0x000fea000b800000 */
[----:B0-----:R-:W0:Y:S01]  /*1940*/  S2R R7, SR_CgaCtaId ;  /* 0x0000000000077919 */ /* 0x001e220000008800 */
[----:B------:R-:W-:-:S05]  /*1950*/  MOV R0, 0x400 ;  /* 0x0000040000007802 */ /* 0x000fca0000000f00 */
[----:B------:R-:W-:-:S05]  /*1960*/  VIADD R0, R0, 0x360 ;  /* 0x0000036000007836 */ /* 0x000fca0000000000 */
[----:B0-----:R-:W-:-:S05]  /*1970*/  LEA R0, R7, R0, 0x18 ;  /* 0x0000000007007211 */ /* 0x001fca00078ec0ff */
[----:B------:R-:W-:-:S05]  /*1980*/  IMAD R0, R11, 0xc, R0 ;  /* 0x0000000c0b007824 */ /* 0x000fca00078e0200 */
[----:B------:R-:W0:Y:S04]  /*1990*/  LDS.64 R6, [R0] ;  /* 0x0000000000067984 */ /* 0x000e280000000a00 */
[----:B------:R-:W1:Y:S01]  /*19a0*/  LDS R13, [R0+0x8] ;  /* 0x00000800000d7984 */ /* 0x000e620000000800 */
        /* <DEDUP_REMOVED lines=8> */
[----:B------:R-:W-:Y:S01]  /*1a30*/  IADD3 R0, PT, PT, R5, -0xd000000, RZ ;  /* 0xf300000005007810 */ /* 0x000fe20007ffe0ff */
[----:B------:R0:W1:Y:S01]  /*1a40*/  MUFU.RSQ R6, R5 ;  /* 0x0000000500067308 */ /* 0x0000620000001400 */
[----:B------:R-:W-:Y:S02]  /*1a50*/  BSSY.RECONVERGENT B1, `(.L_x_47) ;  /* 0x000000b000017945 */ /* 0x000fe40003800200 */
[----:B------:R-:W-:-:S13]  /*1a60*/  ISETP.GT.U32.AND P0, PT, R0, 0x727fffff, PT ;  /* 0x727fffff0000780c */ /* 0x000fda0003f04070 */
[----:B0-----:R-:W-:Y:S05]  /*1a70*/  @!P0 BRA `(.L_x_48) ;  /* 0x0000000000108947 */ /* 0x001fea0003800000 */
[----:B------:R-:W-:Y:S01]  /*1a80*/  IMAD.MOV.U32 R0, RZ, RZ, R5 ;  /* 0x000000ffff007224 */ /* 0x000fe200078e0005 */
[----:B------:R-:W-:-:S07]  /*1a90*/  MOV R21, 0x1ab0 ;  /* 0x00001ab000157802 */ /* 0x000fce0000000f00 */
[----:B-1----:R-:W-:Y:S05]  /*1aa0*/  CALL.REL.NOINC `($__internal_1_$__cuda_sm20_sqrt_rn_f32_slowpath) ;  /* 0x0000000c00b07944 */ /* 0x002fea0003c00000 */
[----:B------:R-:W-:Y:S05]  /*1ab0*/  BRA `(.L_x_49) ;  /* 0x0000000000107947 */ /* 0x000fea0003800000 */
.L_x_48:
[----:B-1----:R-:W-:Y:S01]  /*1ac0*/  FMUL.FTZ R0, R5, R6 ;  /* 0x0000000605007220 */ /* 0x002fe20000410000 */
[----:B------:R-:W-:-:S03]  /*1ad0*/  FMUL.FTZ R6, R6, 0.5 ;  /* 0x3f00000006067820 */ /* 0x000fc60000410000 */
[----:B------:R-:W-:-:S04]  /*1ae0*/  FFMA R5, -R0, R0, R5 ;  /* 0x0000000000057223 */ /* 0x000fc80000000105 */
[----:B------:R-:W-:-:S07]  /*1af0*/  FFMA R0, R5, R6, R0 ;  /* 0x0000000605007223 */ /* 0x000fce0000000000 */
.L_x_49:
[----:B------:R-:W-:Y:S05]  /*1b00*/  BSYNC.RECONVERGENT B1 ;  /* 0x0000000000017941 */ /* 0x000fea0003800200 */
.L_x_47:
[----:B------:R-:W0:Y:S01]  /*1b10*/  S2UR UR7, SR_CgaCtaId ;  /* 0x00000000000779c3 */ /* 0x000e220000008800 */
[----:B------:R-:W-:Y:S01]  /*1b20*/  UMOV UR5, 0x400 ;  /* 0x0000040000057882 */ /* 0x000fe20000000000 */
[----:B------:R-:W-:Y:S01]  /*1b30*/  FMUL R0, R0, 0.5 ;  /* 0x3f00000000007820 */ /* 0x000fe20000400000 */
[----:B------:R-:W-:-:S05]  /*1b40*/  UIADD3 UR6, UPT, UPT, UR5, 0x960, URZ ;  /* 0x0000096005067890 */ /* 0x000fca000fffe0ff */
[----:B------:R-:W1:Y:S01]  /*1b50*/  F2I.TRUNC.NTZ R0, R0 ;  /* 0x0000000000007305 */ /* 0x000e62000020f100 */
[----:B0-----:R-:W-:Y:S02]  /*1b60*/  ULEA UR6, UR7, UR6, 0x18 ;  /* 0x0000000607067291 */ /* 0x001fe4000f8ec0ff */
[----:B------:R-:W-:-:S04]  /*1b70*/  ULEA UR5, UR7, UR5, 0x18 ;  /* 0x0000000507057291 */ /* 0x000fc8000f8ec0ff */
[----:B------:R-:W-:-:S05]  /*1b80*/  LEA R11, R11, UR6, 0x2 ;  /* 0x000000060b0b7c11 */ /* 0x000fca000f8e10ff */
[----:B------:R-:W0:Y:S02]  /*1b90*/  LDS R6, [R11] ;  /* 0x000000000b067984 */ /* 0x000e240000000800 */
[----:B0-----:R-:W-:-:S04]  /*1ba0*/  IMAD R9, R9, 0x6, R6 ;  /* 0x0000000609097824 */ /* 0x001fc800078e0206 */
[----:B-1----:R-:W-:-:S05]  /*1bb0*/  IMAD.IADD R9, R0, 0x1, R9 ;  /* 0x0000000100097824 */ /* 0x002fca00078e0209 */
[----:B------:R-:W-:-:S05]  /*1bc0*/  LEA R9, R9, UR5, 0x2 ;  /* 0x0000000509097c11 */ /* 0x000fca000f8e10ff */
[----:B------:R1:W-:Y:S02]  /*1bd0*/  ATOMS.POPC.INC.32 RZ, [R9+URZ] ;  /* 0x0000000009ff7f8c */ /* 0x0003e4000d8000ff */
.L_x_13:
[----:B------:R-:W-:Y:S05]  /*1be0*/  BSYNC B0 ;  /* 0x0000000000007941 */ /* 0x000fea0003800000 */
.L_x_12:
[----:B------:R-:W-:Y:S01]  /*1bf0*/  ISETP.GT.U32.AND P0, PT, R3, 0xd7, PT ;  /* 0x000000d70300780c */ /* 0x000fe20003f04070 */
[----:B------:R-:W-:Y:S06]  /*1c00*/  MEMBAR.SC.GPU ;  /* 0x0000000000007992 */ /* 0x000fec0000002000 */
[----:B------:R-:W-:-:S00]  /*1c10*/  ERRBAR ;  /* 0x00000000000079ab */ /* 0x000fc00000000000 */
[----:B------:R-:W-:Y:S06]  /*1c20*/  CGAERRBAR ;  /* 0x00000000000075ab */ /* 0x000fec0000000000 */
[----:B------:R-:W-:Y:S01]  /*1c30*/  CCTL.IVALL ;  /* 0x00000000ff00798f */ /* 0x000fe20002000000 */
[----:B------:R-:W-:Y:S05]  /*1c40*/  WARPSYNC.ALL ;  /* 0x0000000000007948 */ /* 0x000fea0003800000 */
[----:B------:R-:W-:Y:S06]  /*1c50*/  BAR.SYNC.DEFER_BLOCKING 0x0 ;  /* 0x0000000000007b1d */ /* 0x000fec0000010000 */
[----:B------:R-:W-:Y:S05]  /*1c60*/  @P0 EXIT ;  /* 0x000000000000094d */ /* 0x000fea0003800000 */
[----:B0-----:R-:W-:Y:S01]  /*1c70*/  IADD3 R7, P1, PT, R4, R3, RZ ;  /* 0x0000000304077210 */ /* 0x001fe20007f3e0ff */
[----:B------:R-:W-:Y:S03]  /*1c80*/  BSSY.RECONVERGENT B0, `(.L_x_50) ;  /* 0x0000024000007945 */ /* 0x000fe60003800200 */
[----:B-1---5:R-:W-:Y:S02]  /*1c90*/  IADD3.X R9, PT, PT, RZ, R2, RZ, P1, !PT ;  /* 0x00000002ff097210 */ /* 0x022fe40000ffe4ff */
[C---:B------:R-:W-:Y:S02]  /*1ca0*/  ISETP.GE.U32.AND P0, PT, R7.reuse, 0xd8, PT ;  /* 0x000000d80700780c */ /* 0x040fe40003f06070 */
[----:B------:R-:W-:Y:S02]  /*1cb0*/  ISETP.GT.U32.AND P1, PT, R7, 0xd8, PT ;  /* 0x000000d80700780c */ /* 0x000fe40003f24070 */
[----:B------:R-:W-:-:S02]  /*1cc0*/  ISETP.GE.U32.AND.EX P0, PT, R9, RZ, PT, P0 ;  /* 0x000000ff0900720c */ /* 0x000fc40003f06100 */
        /* <DEDUP_REMOVED lines=13> */
[----:B0-----:R-:W-:Y:S02]  /*1da0*/  HFMA2 R6, -RZ, RZ, 0, 0 ;  /* 0x00000000ff067431 */ /* 0x001fe400000001ff */
[----:B-1----:R-:W-:-:S04]  /*1db0*/  IMAD.MOV R9, RZ, RZ, -R7 ;  /* 0x000000ffff097224 */ /* 0x002fc800078e0a07 */
        /* <DEDUP_REMOVED lines=13> */
.L_x_51:
[----:B------:R-:W-:Y:S02]  /*1e90*/  MOV R5, R8 ;  /* 0x0000000800057202 */ /* 0x000fe40000000f00 */
[----:B------:R-:W-:-:S07]  /*1ea0*/  MOV R8, 0x1ec0 ;  /* 0x00001ec000087802 */ /* 0x000fce0000000f00 */
[----:B------:R-:W-:Y:S05]  /*1eb0*/  CALL.REL.NOINC `($__internal_0_$__cuda_sm20_div_u64) ;  /* 0x0000000400987944 */ /* 0x000fea0003c00000 */
.L_x_52:
[----:B------:R-:W-:Y:S05]  /*1ec0*/  BSYNC.RECONVERGENT B0 ;  /* 0x0000000000007941 */ /* 0x000fea0003800200 */
.L_x_50:
[----:B------:R-:W-:Y:S01]  /*1ed0*/  IADD3 R9, P1, PT, R6, R0, RZ ;  /* 0x0000000006097210 */ /* 0x000fe20007f3e0ff */
[----:B------:R-:W-:Y:S03]  /*1ee0*/  BSSY.RECONVERGENT B0, `(.L_x_53) ;  /* 0x0000021000007945 */ /* 0x000fe60003800200 */
[----:B------:R-:W-:Y:S01]  /*1ef0*/  LOP3.LUT R0, R9, 0x3, RZ, 0xc0, !PT ;  /* 0x0000000309007812 */ /* 0x000fe200078ec0ff */
[----:B------:R-:W-:-:S03]  /*1f00*/  IMAD.X R10, RZ, RZ, R7, P1 ;  /* 0x000000ffff0a7224 */ /* 0x000fc600008e0607 */
[----:B------:R-:W-:-:S04]  /*1f10*/  ISETP.NE.U32.AND P0, PT, R0, 0x3, PT ;  /* 0x000000030000780c */ /* 0x000fc80003f05070 */
[----:B------:R-:W-:-:S13]  /*1f20*/  ISETP.NE.AND.EX P0, PT, RZ, RZ, PT, P0 ;  /* 0x000000ffff00720c */ /* 0x000fda0003f05300 */
[----:B------:R-:W-:Y:S05]  /*1f30*/  @!P0 BRA `(.L_x_54) ;  /* 0x00000000006c8947 */ /* 0x000fea0003800000 */
[----:B------:R-:W0:Y:S01]  /*1f40*/  S2UR UR5, SR_CgaCtaId ;  /* 0x00000000000579c3 */ /* 0x000e220000008800 */
[----:B------:R-:W1:Y:S01]  /*1f50*/  LDCU.64 UR6, c[0x0][0x3a0] ;  /* 0x00007400ff0677ac */ /* 0x000e620008000a00 */
[----:B------:R-:W-:Y:S01]  /*1f60*/  VIADD R0, R9, 0x1 ;  /* 0x0000000109007836 */ /* 0x000fe20000000000 */
[----:B------:R-:W-:-:S04]  /*1f70*/  UMOV UR4, 0x400 ;  /* 0x0000040000047882 */ /* 0x000fc80000000000 */
[----:B------:R-:W-:-:S04]  /*1f80*/  LOP3.LUT R0, R0, 0x3, RZ, 0xc0, !PT ;  /* 0x0000000300007812 */ /* 0x000fc800078ec0ff */
[----:B------:R-:W-:-:S04]  /*1f90*/  IADD3 R0, P1, PT, RZ, -R0, RZ ;  /* 0x80000000ff007210 */ /* 0x000fc80007f3e0ff */
[----:B------:R-:W-:Y:S02]  /*1fa0*/  IADD3.X R8, PT, PT, RZ, -0x1, RZ, P1, !PT ;  /* 0xffffffffff087810 */ /* 0x000fe40000ffe4ff */
[----:B-1----:R-:W-:-:S04]  /*1fb0*/  LEA R6, P0, R3, UR6, 0x2 ;  /* 0x0000000603067c11 */ /* 0x002fc8000f8010ff */
[----:B------:R-:W-:Y:S01]  /*1fc0*/  LEA.HI.X R7, R3, UR7, R2, 0x2, P0 ;  /* 0x0000000703077c11 */ /* 0x000fe200080f1402 */
[----:B0-----:R-:W-:-:S06]  /*1fd0*/  ULEA UR4, UR5, UR4, 0x18 ;  /* 0x0000000405047291 */ /* 0x001fcc000f8ec0ff */
[----:B------:R-:W-:-:S07]  /*1fe0*/  LEA R5, R3, UR4, 0x2 ;  /* 0x0000000403057c11 */ /* 0x000fce000f8e10ff */
.L_x_57:
[----:B------:R-:W0:Y:S01]  /*1ff0*/  LDS R11, [R5] ;  /* 0x00000000050b7984 */ /* 0x000e220000000800 */
[----:B------:R-:W-:Y:S01]  /*2000*/  IADD3 R0, P0, PT, R0, 0x1, RZ ;  /* 0x0000000100007810 */ /* 0x000fe20007f1e0ff */
[----:B------:R-:W-:Y:S01]  /*2010*/  BSSY.RECONVERGENT B1, `(.L_x_55) ;  /* 0x0000008000017945 */ /* 0x000fe20003800200 */
[----:B------:R-:W-:-:S03]  /*2020*/  IADD3 R3, P2, PT, R4, R3, RZ ;  /* 0x0000000304037210 */ /* 0x000fc60007f5e0ff */
[----:B------:R-:W-:Y:S01]  /*2030*/  IMAD.X R8, RZ, RZ, R8, P0 ;  /* 0x000000ffff087224 */ /* 0x000fe200000e0608 */
[----:B------:R-:W-:-:S04]  /*2040*/  ISETP.NE.U32.AND P0, PT, R0, RZ, PT ;  /* 0x000000ff0000720c */ /* 0x000fc80003f05070 */
[----:B------:R-:W-:Y:S02]  /*2050*/  ISETP.NE.AND.EX P0, PT, R8, RZ, PT, P0 ;  /* 0x000000ff0800720c */ /* 0x000fe40003f05300 */
[----:B0-----:R-:W-:-:S13]  /*2060*/  ISETP.NE.AND P1, PT, R11, RZ, PT ;  /* 0x000000ff0b00720c */ /* 0x001fda0003f25270 */
[----:B-----5:R-:W-:Y:S05]  /*2070*/  @!P1 BRA `(.L_x_56) ;  /* 0x0000000000049947 */ /* 0x020fea0003800000 */
[----:B------:R0:W5:Y:S02]  /*2080*/  ATOMG.E.ADD.STRONG.GPU PT, RZ, desc[UR8][R6.64], R11 ;  /* 0x8000000b06ff79a8 */ /* 0x00016400081ef108 */
.L_x_56:
[----:B------:R-:W-:Y:S05]  /*2090*/  BSYNC.RECONVERGENT B1 ;  /* 0x0000000000017941 */ /* 0x000fea0003800200 */
.L_x_55:
[C---:B0-----:R-:W-:Y:S01]  /*20a0*/  LEA R6, P1, R4.reuse, R6, 0x2 ;  /* 0x0000000604067211 */ /* 0x041fe200078210ff */
[----:B------:R-:W-:Y:S01]  /*20b0*/  IMAD.X R2, RZ, RZ, R2, P2 ;  /* 0x000000ffff027224 */ /* 0x000fe200010e0602 */
[C---:B------:R-:W-:Y:S02]  /*20c0*/  LEA R5, R4.reuse, R5, 0x2 ;  /* 0x0000000504057211 */ /* 0x040fe400078e10ff */
[----:B------:R-:W-:Y:S01]  /*20d0*/  LEA.HI.X R7, R4, R7, RZ, 0x2, P1 ;  /* 0x0000000704077211 */ /* 0x000fe200008f14ff */
[----:B------:R-:W-:Y:S08]  /*20e0*/  @P0 BRA `(.L_x_57) ;  /* 0xfffffffc00c00947 */ /* 0x000ff0000383ffff */
.L_x_54:
[----:B------:R-:W-:Y:S05]  /*20f0*/  BSYNC.RECONVERGENT B0 ;  /* 0x0000000000007941 */ /* 0x000fea0003800200 */
.L_x_53:
[----:B------:R-:W-:-:S04]  /*2100*/  ISETP.GE.U32.AND P0, PT, R9, 0x3, PT ;  /* 0x000000030900780c */ /* 0x000fc80003f06070 */
[----:B------:R-:W-:-:S13]  /*2110*/  ISETP.GE.U32.AND.EX P0, PT, R10, RZ, PT, P0 ;  /* 0x000000ff0a00720c */ /* 0x000fda0003f06100 */
[----:B------:R-:W-:Y:S05]  /*2120*/  @!P0 EXIT ;  /* 0x000000000000894d */ /* 0x000fea0003800000 */
[----:B------:R-:W0:Y:S01]  /*2130*/  S2UR UR5, SR_CgaCtaId ;  /* 0x00000000000579c3 */ /* 0x000e220000008800 */
[----:B------:R-:W1:Y:S01]  /*2140*/  LDCU.64 UR6, c[0x0][0x3a0] ;  /* 0x00007400ff0677ac */ /* 0x000e620008000a00 */
[C---:B------:R-:W-:Y:S01]  /*2150*/  IADD3 R9, P0, PT, R4.reuse, R3, RZ ;  /* 0x0000000304097210 */ /* 0x040fe20007f1e0ff */
[----:B------:R-:W-:Y:S01]  /*2160*/  IMAD.SHL.U32 R6, R4, 0x10, RZ ;  /* 0x0000001004067824 */ /* 0x000fe200078e00ff */
[----:B------:R-:W-:-:S03]  /*2170*/  UMOV UR4, 0x400 ;  /* 0x0000040000047882 */ /* 0x000fc60000000000 */
[----:B------:R-:W-:Y:S01]  /*2180*/  IMAD.X R0, RZ, RZ, R2, P0 ;  /* 0x000000ffff007224 */ /* 0x000fe200000e0602 */
[----:B-1----:R-:W-:Y:S02]  /*2190*/  LEA R10, P0, R9, UR6, 0x2 ;  /* 0x00000006090a7c11 */ /* 0x002fe4000f8010ff */
[----:B------:R-:W-:Y:S02]  /*21a0*/  LEA R8, P1, R3, UR6, 0x2 ;  /* 0x0000000603087c11 */ /* 0x000fe4000f8210ff */
[----:B------:R-:W-:Y:S01]  /*21b0*/  LEA.HI.X R9, R9, UR7, R0, 0x2, P0 ;  /* 0x0000000709097c11 */ /* 0x000fe200080f1400 */
[----:B0-----:R-:W-:Y:S01]  /*21c0*/  ULEA UR4, UR5, UR4, 0x18 ;  /* 0x0000000405047291 */ /* 0x001fe2000f8ec0ff */
[----:B------:R-:W-:Y:S02]  /*21d0*/  LEA.HI.X R7, R3, UR7, R2, 0x2, P1 ;  /* 0x0000000703077c11 */ /* 0x000fe400088f1402 */
[----:B------:R-:W-:-:S03]  /*21e0*/  SHF.R.U32.HI R0, RZ, 0x1c, R4 ;  /* 0x0000001cff007819 */ /* 0x000fc60000011604 */
[----:B------:R-:W-:-:S07]  /*21f0*/  LEA R5, R3, UR4, 0x2 ;  /* 0x0000000403057c11 */ /* 0x000fce000f8e10ff */
.L_x_66:
[----:B0-----:R-:W0:Y:S01]  /*2200*/  LDS R15, [R5] ;  /* 0x00000000050f7984 */ /* 0x001e220000000800 */
[C---:B------:R-:W-:Y:S01]  /*2210*/  LEA R11, R4.reuse, R5, 0x2 ;  /* 0x00000005040b7211 */ /* 0x040fe200078e10ff */
[C-C-:B--2---:R-:W-:Y:S01]  /*2220*/  IMAD R12, R4.reuse, 0x8, R5.reuse ;  /* 0x00000008040c7824 */ /* 0x144fe200078e0205 */
[----:B------:R-:W-:Y:S01]  /*2230*/  BSSY.RECONVERGENT B0, `(.L_x_58) ;  /* 0x000000e000007945 */ /* 0x000fe20003800200 */
[C---:B------:R-:W-:Y:S01]  /*2240*/  IMAD R13, R4.reuse, 0xc, R5 ;  /* 0x0000000c040d7824 */ /* 0x040fe200078e0205 */
[----:B------:R-:W-:Y:S01]  /*2250*/  IADD3 R21, P0, P1, R4, R3, R4 ;  /* 0x0000000304157210 */ /* 0x000fe2000791e004 */
[----:B------:R-:W1:Y:S04]  /*2260*/  LDS R17, [R11] ;  /* 0x000000000b117984 */ /* 0x000e680000000800 */
[----:B------:R-:W2:Y:S04]  /*2270*/  LDS R19, [R12] ;  /* 0x000000000c137984 */ /* 0x000ea80000000800 */
[----:B------:R-:W3:Y:S01]  /*2280*/  LDS R23, [R13] ;  /* 0x000000000d177984 */ /* 0x000ee20000000800 */
[----:B0-----:R-:W-:-:S02]  /*2290*/  ISETP.NE.AND P3, PT, R15, RZ, PT ;  /* 0x000000ff0f00720c */ /* 0x001fc40003f65270 */
[----:B-1----:R-:W-:Y:S02]  /*22a0*/  ISETP.NE.AND P4, PT, R17, RZ, PT ;  /* 0x000000ff1100720c */ /* 0x002fe40003f85270 */
[----:B--2---:R-:W-:Y:S02]  /*22b0*/  ISETP.NE.AND P5, PT, R19, RZ, PT ;  /* 0x000000ff1300720c */ /* 0x004fe40003fa5270 */
[----:B---3--:R-:W-:-:S07]  /*22c0*/  ISETP.NE.AND P2, PT, R23, RZ, PT ;  /* 0x000000ff1700720c */ /* 0x008fce0003f45270 */
[----:B------:R-:W-:Y:S06]  /*22d0*/  @!P3 BRA `(.L_x_59) ;  /* 0x00000000000cb947 */ /* 0x000fec0003800000 */
[----:B------:R-:W-:Y:S01]  /*22e0*/  IMAD.MOV.U32 R12, RZ, RZ, R8 ;  /* 0x000000ffff0c7224 */ /* 0x000fe200078e0008 */
[----:B------:R-:W-:-:S05]  /*22f0*/  MOV R13, R7 ;  /* 0x00000007000d7202 */ /* 0x000fca0000000f00 */
[----:B------:R0:W5:Y:S02]  /*2300*/  ATOMG.E.ADD.STRONG.GPU PT, RZ, desc[UR8][R12.64], R15 ;  /* 0x8000000f0cff79a8 */ /* 0x00016400081ef108 */
.L_x_59:
[----:B------:R-:W-:Y:S05]  /*2310*/  BSYNC.RECONVERGENT B0 ;  /* 0x0000000000007941 */ /* 0x000fea0003800200 */
.L_x_58:
[----:B------:R-:W-:Y:S04]  /*2320*/  BSSY.RECONVERGENT B0, `(.L_x_60) ;  /* 0x0000004000007945 */ /* 0x000fe80003800200 */
[----:B------:R-:W-:Y:S05]  /*2330*/  @!P4 BRA `(.L_x_61) ;  /* 0x000000000008c947 */ /* 0x000fea0003800000 */
[----:B------:R-:W-:-:S05]  /*2340*/  IMAD.MOV.U32 R11, RZ, RZ, R9 ;  /* 0x000000ffff0b7224 */ /* 0x000fca00078e0009 */
[----:B------:R1:W5:Y:S02]  /*2350*/  ATOMG.E.ADD.STRONG.GPU PT, RZ, desc[UR8][R10.64], R17 ;  /* 0x800000110aff79a8 */ /* 0x00036400081ef108 */
.L_x_61:
[----:B------:R-:W-:Y:S05]  /*2360*/  BSYNC.RECONVERGENT B0 ;  /* 0x0000000000007941 */ /* 0x000fea0003800200 */
.L_x_60:
[----:B------:R-:W-:Y:S04]  /*2370*/  BSSY.RECONVERGENT B0, `(.L_x_62) ;  /* 0x0000005000007945 */ /* 0x000fe80003800200 */
[----:B------:R-:W-:Y:S05]  /*2380*/  @!P5 BRA `(.L_x_63) ;  /* 0x00000000000cd947 */ /* 0x000fea0003800000 */
[----:B0-----:R-:W-:-:S04]  /*2390*/  LEA R12, P3, R4, R8, 0x3 ;  /* 0x00000008040c7211 */ /* 0x001fc800078618ff */
[----:B------:R-:W-:-:S05]  /*23a0*/  LEA.HI.X R13, R4, R7, RZ, 0x3, P3 ;  /* 0x00000007040d7211 */ /* 0x000fca00018f1cff */
[----:B------:R2:W5:Y:S04]  /*23b0*/  ATOMG.E.ADD.STRONG.GPU PT, RZ, desc[UR8][R12.64], R19 ;  /* 0x800000130cff79a8 */ /* 0x00056800081ef108 */
.L_x_63:
[----:B------:R-:W-:Y:S05]  /*23c0*/  BSYNC.RECONVERGENT B0 ;  /* 0x0000000000007941 */ /* 0x000fea0003800200 */
.L_x_62:
[----:B------:R-:W-:Y:S01]  /*23d0*/  BSSY.RECONVERGENT B0, `(.L_x_64) ;  /* 0x0000009000007945 */ /* 0x000fe20003800200 */
[----:B-1----:R-:W-:-:S03]  /*23e0*/  IADD3.X R11, PT, PT, RZ, R2, RZ, P0, P1 ;  /* 0x00000002ff0b7210 */ /* 0x002fc600007e24ff */
[----:B------:R-:W-:Y:S05]  /*23f0*/  @!P2 BRA `(.L_x_65) ;  /* 0x000000000018a947 */ /* 0x000fea0003800000 */
[----:B------:R-:W-:Y:S01]  /*2400*/  MOV R3, R7 ;  /* 0x0000000700037202 */ /* 0x000fe20000000f00 */
[----:B------:R-:W-:Y:S01]  /*2410*/  IMAD.MOV.U32 R2, RZ, RZ, R8 ;  /* 0x000000ffff027224 */ /* 0x000fe200078e0008 */
[----:B------:R-:W-:-:S03]  /*2420*/  UMOV UR4, URZ ;  /* 0x000000ff00047c82 */ /* 0x000fc60008000000 */
[----:B------:R-:W-:-:S04]  /*2430*/  IMAD.WIDE.U32 R2, R4, 0xc, R2 ;  /* 0x0000000c04027825 */ /* 0x000fc800078e0002 */
[----:B------:R-:W-:-:S05]  /*2440*/  VIADD R3, R3, UR4 ;  /* 0x0000000403037c36 */ /* 0x000fca0008000000 */
[----:B------:R1:W5:Y:S02]  /*2450*/  ATOMG.E.ADD.STRONG.GPU PT, RZ, desc[UR8][R2.64], R23 ;  /* 0x8000001702ff79a8 */ /* 0x00036400081ef108 */
.L_x_65:
[----:B------:R-:W-:Y:S05]  /*2460*/  BSYNC.RECONVERGENT B0 ;  /* 0x0000000000007941 */ /* 0x000fea0003800200 */
.L_x_64:
[C---:B-1----:R-:W-:Y:S01]  /*2470*/  IADD3 R3, P0, P1, R4.reuse, R21, R4 ;  /* 0x0000001504037210 */ /* 0x042fe2000791e004 */
[----:B------:R-:W-:Y:S01]  /*2480*/  IMAD R5, R4, 0x10, R5 ;  /* 0x0000001004057824 */ /* 0x000fe200078e0205 */
[----:B------:R-:W-:Y:S02]  /*2490*/  IADD3 R10, P2, PT, R6, R10, RZ ;  /* 0x0000000a060a7210 */ /* 0x000fe40007f5e0ff */
[----:B------:R-:W-:Y:S02]  /*24a0*/  IADD3.X R2, PT, PT, RZ, R11, RZ, P0, P1 ;  /* 0x0000000bff027210 */ /* 0x000fe400007e24ff */
[----:B------:R-:W-:Y:S01]  /*24b0*/  ISETP.GE.U32.AND P0, PT, R3, 0xd8, PT ;  /* 0x000000d80300780c */ /* 0x000fe20003f06070 */
[----:B------:R-:W-:Y:S01]  /*24c0*/  IMAD.X R9, R0, 0x1, R9, P2 ;  /* 0x0000000100097824 */ /* 0x000fe200010e0609 */
[----:B------:R-:W-:Y:S02]  /*24d0*/  IADD3 R8, P1, PT, R6, R8, RZ ;  /* 0x0000000806087210 */ /* 0x000fe40007f3e0ff */
[----:B------:R-:W-:-:S02]  /*24e0*/  ISETP.GE.U32.AND.EX P0, PT, R2, RZ, PT, P0 ;  /* 0x000000ff0200720c */ /* 0x000fc40003f06100 */
[----:B------:R-:W-:-:S11]  /*24f0*/  IADD3.X R7, PT, PT, R0, R7, RZ, P1, !PT ;  /* 0x0000000700077210 */ /* 0x000fd60000ffe4ff */
[----:B------:R-:W-:Y:S05]  /*2500*/  @!P0 BRA `(.L_x_66) ;  /* 0xfffffffc003c8947 */ /* 0x000fea000383ffff */
[----:B------:R-:W-:Y:S05]  /*2510*/  EXIT ;  /* 0x000000000000794d */ /* 0x000fea0003800000 */
        .weak           $__internal_0_$__cuda_sm20_div_u64
        .type           $__internal_0_$__cuda_sm20_div_u64,@function
        .size           $__internal_0_$__cuda_sm20_div_u64,($__internal_1_$__cuda_sm20_sqrt_rn_f32_slowpath - $__internal_0_$__cuda_sm20_div_u64)
$__internal_0_$__cuda_sm20_div_u64:
[----:B------:R-:W-:Y:S01]  /*2520*/  MOV R12, R4 ;  /* 0x00000004000c7202 */ /* 0x000fe20000000f00 */
[----:B------:R-:W-:-:S05]  /*2530*/  IMAD.U32 R13, RZ, RZ, UR4 ;  /* 0x00000004ff0d7e24 */ /* 0x000fca000f8e00ff */
[----:B------:R-:W0:Y:S08]  /*2540*/  I2F.U64.RP R12, R12 ;  /* 0x0000000c000c7312 */ /* 0x000e300000309000 */
[----:B0-----:R-:W0:Y:S02]  /*2550*/  MUFU.RCP R6, R12 ;  /* 0x0000000c00067308 */ /* 0x001e240000001000 */
[----:B0-----:R-:W-:-:S06]  /*2560*/  VIADD R6, R6, 0x1ffffffe ;  /* 0x1ffffffe06067836 */ /* 0x001fcc0000000000 */
[----:B------:R-:W0:Y:S02]  /*2570*/  F2I.U64.TRUNC R6, R6 ;  /* 0x0000000600067311 */ /* 0x000e24000020d800 */
[----:B0-----:R-:W-:-:S04]  /*2580*/  IMAD.WIDE.U32 R10, R6, R4, RZ ;  /* 0x00000004060a7225 */ /* 0x001fc800078e00ff */
[----:B------:R-:W-:Y:S01]  /*2590*/  IMAD R11, R6, UR4, R11 ;  /* 0x00000004060b7c24 */ /* 0x000fe2000f8e020b */
[----:B------:R-:W-:-:S03]  /*25a0*/  IADD3 R15, P0, PT, RZ, -R10, RZ ;  /* 0x8000000aff0f7210 */ /* 0x000fc60007f1e0ff */
[----:B------:R-:W-:Y:S02]  /*25b0*/  IMAD R11, R7, R4, R11 ;  /* 0x00000004070b7224 */ /* 0x000fe400078e020b */
[----:B------:R-:W-:-:S04]  /*25c0*/  IMAD.HI.U32 R10, R6, R15, RZ ;  /* 0x0000000f060a7227 */ /* 0x000fc800078e00ff */
[----:B------:R-:W-:Y:S01]  /*25d0*/  IMAD.X R17, RZ, RZ, ~R11, P0 ;  /* 0x000000ffff117224 */ /* 0x000fe200000e0e0b */
[----:B------:R-:W-:-:S03]  /*25e0*/  MOV R11, R6 ;  /* 0x00000006000b7202 */ /* 0x000fc60000000f00 */
[-C--:B------:R-:W-:Y:S02]  /*25f0*/  IMAD R13, R7, R17.reuse, RZ ;  /* 0x00000011070d7224 */ /* 0x080fe400078e02ff */
[----:B------:R-:W-:-:S04]  /*2600*/  IMAD.WIDE.U32 R10, P0, R6, R17, R10 ;  /* 0x00000011060a7225 */ /* 0x000fc8000780000a */
[----:B------:R-:W-:-:S04]  /*2610*/  IMAD.HI.U32 R17, R7, R17, RZ ;  /* 0x0000001107117227 */ /* 0x000fc800078e00ff */
[----:B------:R-:W-:-:S05]  /*2620*/  IMAD.HI.U32 R10, P1, R7, R15, R10 ;  /* 0x0000000f070a7227 */ /* 0x000fca000782000a */
[----:B------:R-:W-:Y:S01]  /*2630*/  IADD3 R11, P2, PT, R13, R10, RZ ;  /* 0x0000000a0d0b7210 */ /* 0x000fe20007f5e0ff */
[----:B------:R-:W-:-:S04]  /*2640*/  IMAD.X R10, R17, 0x1, R7, P0 ;  /* 0x00000001110a7824 */ /* 0x000fc800000e0607 */
[----:B------:R-:W-:Y:S01]  /*2650*/  IMAD.WIDE.U32 R6, R11, R4, RZ ;  /* 0x000000040b067225 */ /* 0x000fe200078e00ff */
[----:B------:R-:W-:-:S03]  /*2660*/  IADD3.X R13, PT, PT, RZ, RZ, R10, P2, P1 ;  /* 0x000000ffff0d7210 */ /* 0x000fc600017e240a */
[----:B------:R-:W-:Y:S01]  /*2670*/  IMAD R7, R11, UR4, R7 ;  /* 0x000000040b077c24 */ /* 0x000fe2000f8e0207 */
[----:B------:R-:W-:-:S03]  /*2680*/  IADD3 R15, P0, PT, RZ, -R6, RZ ;  /* 0x80000006ff0f7210 */ /* 0x000fc60007f1e0ff */
[----:B------:R-:W-:Y:S02]  /*2690*/  IMAD R7, R13, R4, R7 ;  /* 0x000000040d077224 */ /* 0x000fe400078e0207 */
[----:B------:R-:W-:-:S04]  /*26a0*/  IMAD.HI.U32 R10, R11, R15, RZ ;  /* 0x0000000f0b0a7227 */ /* 0x000fc800078e00ff */
[----:B------:R-:W-:-:S04]  /*26b0*/  IMAD.X R6, RZ, RZ, ~R7, P0 ;  /* 0x000000ffff067224 */ /* 0x000fc800000e0e07 */
[----:B------:R-:W-:-:S04]  /*26c0*/  IMAD.WIDE.U32 R10, P0, R11, R6, R10 ;  /* 0x000000060b0a7225 */ /* 0x000fc8000780000a */
[C---:B------:R-:W-:Y:S02]  /*26d0*/  IMAD R7, R13.reuse, R6, RZ ;  /* 0x000000060d077224 */ /* 0x040fe400078e02ff */
[----:B------:R-:W-:-:S04]  /*26e0*/  IMAD.HI.U32 R10, P1, R13, R15, R10 ;  /* 0x0000000f0d0a7227 */ /* 0x000fc8000782000a */
[----:B------:R-:W-:Y:S01]  /*26f0*/  IMAD.HI.U32 R6, R13, R6, RZ ;  /* 0x000000060d067227 */ /* 0x000fe200078e00ff */
[----:B------:R-:W-:-:S03]  /*2700*/  IADD3 R10, P2, PT, R7, R10, RZ ;  /* 0x0000000a070a7210 */ /* 0x000fc60007f5e0ff */
[----:B------:R-:W-:Y:S01]  /*2710*/  IMAD.MOV.U32 R7, RZ, RZ, RZ ;  /* 0x000000ffff077224 */ /* 0x000fe200078e00ff */
[----:B------:R-:W-:Y:S01]  /*2720*/  IADD3.X R13, PT, PT, R6, R13, RZ, P0, !PT ;  /* 0x0000000d060d7210 */ /* 0x000fe200007fe4ff */
[----:B------:R-:W-:-:S03]  /*2730*/  IMAD.HI.U32 R6, R10, R5, RZ ;  /* 0x000000050a067227 */ /* 0x000fc600078e00ff */
[----:B------:R-:W-:Y:S01]  /*2740*/  IADD3.X R12, PT, PT, RZ, RZ, R13, P2, P1 ;  /* 0x000000ffff0c7210 */ /* 0x000fe200017e240d */
[----:B------:R-:W-:-:S04]  /*2750*/  IMAD.WIDE.U32 R6, R10, R9, R6 ;  /* 0x000000090a067225 */ /* 0x000fc800078e0006 */
[C---:B------:R-:W-:Y:S02]  /*2760*/  IMAD R11, R12.reuse, R9, RZ ;  /* 0x000000090c0b7224 */ /* 0x040fe400078e02ff */
[----:B------:R-:W-:-:S04]  /*2770*/  IMAD.HI.U32 R6, P0, R12, R5, R6 ;  /* 0x000000050c067227 */ /* 0x000fc80007800006 */
[----:B------:R-:W-:Y:S01]  /*2780*/  IMAD.HI.U32 R10, R12, R9, RZ ;  /* 0x000000090c0a7227 */ /* 0x000fe200078e00ff */
[----:B------:R-:W-:-:S03]  /*2790*/  IADD3 R11, P1, PT, R11, R6, RZ ;  /* 0x000000060b0b7210 */ /* 0x000fc60007f3e0ff */
[----:B------:R-:W-:Y:S02]  /*27a0*/  IMAD.X R10, RZ, RZ, R10, P0 ;  /* 0x000000ffff0a7224 */ /* 0x000fe400000e060a */
[----:B------:R-:W-:-:S03]  /*27b0*/  IMAD.WIDE.U32 R6, R11, R4, RZ ;  /* 0x000000040b067225 */ /* 0x000fc600078e00ff */
[----:B------:R-:W-:Y:S01]  /*27c0*/  IADD3.X R13, PT, PT, RZ, R10, RZ, P1, !PT ;  /* 0x0000000aff0d7210 */ /* 0x000fe20000ffe4ff */
[----:B------:R-:W-:Y:S01]  /*27d0*/  IMAD R7, R11, UR4, R7 ;  /* 0x000000040b077c24 */ /* 0x000fe2000f8e0207 */
[----:B------:R-:W-:-:S03]  /*27e0*/  IADD3 R15, P1, PT, -R6, R5, RZ ;  /* 0x00000005060f7210 */ /* 0x000fc60007f3e1ff */
[-C--:B------:R-:W-:Y:S01]  /*27f0*/  IMAD R6, R13, R4.reuse, R7 ;  /* 0x000000040d067224 */ /* 0x080fe200078e0207 */
[----:B------:R-:W-:-:S03]  /*2800*/  ISETP.GE.U32.AND P0, PT, R15, R4, PT ;  /* 0x000000040f00720c */ /* 0x000fc60003f06070 */
[----:B------:R-:W-:Y:S01]  /*2810*/  IMAD.X R12, R9, 0x1, ~R6, P1 ;  /* 0x00000001090c7824 */ /* 0x000fe200008e0e06 */
[----:B------:R-:W-:Y:S01]  /*2820*/  IADD3 R6, P2, PT, R11, 0x1, RZ ;  /* 0x000000010b067810 */ /* 0x000fe20007f5e0ff */
[----:B------:R-:W-:Y:S01]  /*2830*/  IMAD.MOV.U32 R9, RZ, RZ, 0x0 ;  /* 0x00000000ff097424 */ /* 0x000fe200078e00ff */
[-C--:B------:R-:W-:Y:S02]  /*2840*/  IADD3 R5, P1, PT, -R4, R15.reuse, RZ ;  /* 0x0000000f04057210 */ /* 0x080fe40007f3e1ff */
[C---:B------:R-:W-:Y:S01]  /*2850*/  ISETP.GE.U32.AND.EX P0, PT, R12.reuse, UR4, PT, P0 ;  /* 0x000000040c007c0c */ /* 0x040fe2000bf06100 */
[----:B------:R-:W-:Y:S01]  /*2860*/  IMAD.X R10, RZ, RZ, R13, P2 ;  /* 0x000000ffff0a7224 */ /* 0x000fe200010e060d */
[----:B------:R-:W-:Y:S02]  /*2870*/  IADD3.X R7, PT, PT, R12, ~UR4, RZ, P1, !PT ;  /* 0x800000040c077c10 */ /* 0x000fe40008ffe4ff */
[----:B------:R-:W-:Y:S02]  /*2880*/  SEL R5, R5, R15, P0 ;  /* 0x0000000f05057207 */ /* 0x000fe40000000000 */
[----:B------:R-:W-:-:S02]  /*2890*/  SEL R11, R6, R11, P0 ;  /* 0x0000000b060b7207 */ /* 0x000fc40000000000 */
[----:B------:R-:W-:Y:S02]  /*28a0*/  SEL R7, R7, R12, P0 ;  /* 0x0000000c07077207 */ /* 0x000fe40000000000 */
[----:B------:R-:W-:Y:S02]  /*28b0*/  SEL R10, R10, R13, P0 ;  /* 0x0000000d0a0a7207 */ /* 0x000fe40000000000 */
[----:B------:R-:W-:Y:S02]  /*28c0*/  ISETP.GE.U32.AND P0, PT, R5, R4, PT ;  /* 0x000000040500720c */ /* 0x000fe40003f06070 */
[----:B------:R-:W-:Y:S02]  /*28d0*/  IADD3 R6, P2, PT, R11, 0x1, RZ ;  /* 0x000000010b067810 */ /* 0x000fe40007f5e0ff */
[----:B------:R-:W-:Y:S02]  /*28e0*/  ISETP.GE.U32.AND.EX P0, PT, R7, UR4, PT, P0 ;  /* 0x0000000407007c0c */ /* 0x000fe4000bf06100 */
[----:B------:R-:W-:-:S02]  /*28f0*/  ISETP.NE.U32.AND P1, PT, R4, RZ, PT ;  /* 0x000000ff0400720c */ /* 0x000fc40003f25070 */
[-C--:B------:R-:W-:Y:S02]  /*2900*/  IADD3.X R7, PT, PT, RZ, R10.reuse, RZ, P2, !PT ;  /* 0x0000000aff077210 */ /* 0x080fe400017fe4ff */
[----:B------:R-:W-:Y:S02]  /*2910*/  ISETP.NE.AND.EX P1, PT, RZ, UR4, PT, P1 ;  /* 0x00000004ff007c0c */ /* 0x000fe4000bf25310 */
[----:B------:R-:W-:Y:S02]  /*2920*/  SEL R6, R6, R11, P0 ;  /* 0x0000000b06067207 */ /* 0x000fe40000000000 */
[----:B------:R-:W-:Y:S02]  /*2930*/  SEL R7, R7, R10, P0 ;  /* 0x0000000a07077207 */ /* 0x000fe40000000000 */
[----:B------:R-:W-:Y:S02]  /*2940*/  SEL R6, R6, 0xffffffff, P1 ;  /* 0xffffffff06067807 */ /* 0x000fe40000800000 */
[----:B------:R-:W-:Y:S01]  /*2950*/  SEL R7, R7, 0xffffffff, P1 ;  /* 0xffffffff07077807 */ /* 0x000fe20000800000 */
[----:B------:R-:W-:Y:S06]  /*2960*/  RET.REL.NODEC R8 `(_Z17CalculateContactsPK4AtommS1_mPj) ;  /* 0xffffffd408a47950 */ /* 0x000fec0003c3ffff */
        .weak           $__internal_1_$__cuda_sm20_sqrt_rn_f32_slowpath
        .type           $__internal_1_$__cuda_sm20_sqrt_rn_f32_slowpath,@function
        .size           $__internal_1_$__cuda_sm20_sqrt_rn_f32_slowpath,(.L_x_70 - $__internal_1_$__cuda_sm20_sqrt_rn_f32_slowpath)
$__internal_1_$__cuda_sm20_sqrt_rn_f32_slowpath:
[----:B------:R-:W-:-:S13]  /*2970*/  LOP3.LUT P1, RZ, R0, 0x7fffffff, RZ, 0xc0, !PT ;  /* 0x7fffffff00ff7812 */ /* 0x000fda000782c0ff */
[----:B------:R-:W-:Y:S01]  /*2980*/  @!P1 IMAD.MOV.U32 R6, RZ, RZ, R0 ;  /* 0x000000ffff069224 */ /* 0x000fe200078e0000 */
[----:B------:R-:W-:Y:S06]  /*2990*/  @!P1 BRA `(.L_x_67) ;  /* 0x0000000000409947 */ /* 0x000fec0003800000 */
[----:B------:R-:W-:-:S13]  /*29a0*/  FSETP.GEU.FTZ.AND P1, PT, R0, RZ, PT ;  /* 0x000000ff0000720b */ /* 0x000fda0003f3e000 */
[----:B------:R-:W-:Y:S01]  /*29b0*/  @!P1 MOV R6, 0x7fffffff ;  /* 0x7fffffff00069802 */ /* 0x000fe20000000f00 */
[----:B------:R-:W-:Y:S06]  /*29c0*/  @!P1 BRA `(.L_x_67) ;  /* 0x0000000000349947 */ /* 0x000fec0003800000 */
[----:B------:R-:W-:-:S13]  /*29d0*/  FSETP.GTU.FTZ.AND P1, PT, |R0|, +INF , PT ;  /* 0x7f8000000000780b */ /* 0x000fda0003f3c200 */
[----:B------:R-:W-:Y:S01]  /*29e0*/  @P1 FADD.FTZ R6, R0, 1 ;  /* 0x3f80000000061421 */ /* 0x000fe20000010000 */
[----:B------:R-:W-:Y:S06]  /*29f0*/  @P1 BRA `(.L_x_67) ;  /* 0x0000000000281947 */ /* 0x000fec0003800000 */
[----:B------:R-:W-:-:S13]  /*2a00*/  FSETP.NEU.FTZ.AND P1, PT, |R0|, +INF , PT ;  /* 0x7f8000000000780b */ /* 0x000fda0003f3d200 */
[----:B------:R-:W-:-:S04]  /*2a10*/  @P1 FFMA R7, R0, 1.84467440737095516160e+19, RZ ;  /* 0x5f80000000071823 */ /* 0x000fc800000000ff */
[----:B------:R-:W0:Y:S02]  /*2a20*/  @P1 MUFU.RSQ R6, R7 ;  /* 0x0000000700061308 */ /* 0x000e240000001400 */
[----:B0-----:R-:W-:Y:S01]  /*2a30*/  @P1 FMUL.FTZ R18, R7, R6 ;  /* 0x0000000607121220 */ /* 0x001fe20000410000 */
[----:B------:R-:W-:Y:S01]  /*2a40*/  @P1 FMUL.FTZ R20, R6, 0.5 ;  /* 0x3f00000006141820 */ /* 0x000fe20000410000 */
[----:B------:R-:W-:Y:S02]  /*2a50*/  @!P1 IMAD.MOV.U32 R6, RZ, RZ, R0 ;  /* 0x000000ffff069224 */ /* 0x000fe400078e0000 */
[----:B------:R-:W-:-:S04]  /*2a60*/  @P1 FADD.FTZ R19, -R18, -RZ ;  /* 0x800000ff12131221 */ /* 0x000fc80000010100 */
[----:B------:R-:W-:-:S04]  /*2a70*/  @P1 FFMA R19, R18, R19, R7 ;  /* 0x0000001312131223 */ /* 0x000fc80000000007 */
[----:B------:R-:W-:-:S04]  /*2a80*/  @P1 FFMA R19, R19, R20, R18 ;  /* 0x0000001413131223 */ /* 0x000fc80000000012 */
[----:B------:R-:W-:-:S07]  /*2a90*/  @P1 FMUL.FTZ R6, R19, 2.3283064365386962891e-10 ;  /* 0x2f80000013061820 */ /* 0x000fce0000410000 */
.L_x_67:
[----:B------:R-:W-:Y:S01]  /*2aa0*/  IMAD.MOV.U32 R0, RZ, RZ, R6 ;  /* 0x000000ffff007224 */ /* 0x000fe200078e0006 */
[----:B------:R-:W-:Y:S01]  /*2ab0*/  MOV R6, R21 ;  /* 0x0000001500067202 */ /* 0x000fe20000000f00 */
[----:B------:R-:W-:-:S04]  /*2ac0*/  IMAD.MOV.U32 R7, RZ, RZ, 0x0 ;  /* 0x00000000ff077424 */ /* 0x000fc800078e00ff */
[----:B------:R-:W-:Y:S05]  /*2ad0*/  RET.REL.NODEC R6 `(_Z17CalculateContactsPK4AtommS1_mPj) ;  /* 0xffffffd406487950 */ /* 0x000fea0003c3ffff */
.L_x_68:
[----:B------:R-:W-:-:S00]  /*2ae0*/  BRA `(.L_x_68) ;  /* 0xfffffffc00fc7947 */ /* 0x000fc0000383ffff */
[----:B------:R-:W-:-:S00]  /*2af0*/  NOP ;  /* 0x0000000000007918 */ /* 0x000fc00000000000 */
        /* <DEDUP_REMOVED lines=8> */
.L_x_70:


//--------------------- .nv.shared._Z17CalculateContactsPK4AtommS1_mPj --------------------------
	.section	.nv.shared._Z17CalculateContactsPK4AtommS1_mPj,"aw",@nobits
	.sectionflags	@""
	.align	4
.nv.shared._Z17CalculateContactsPK4AtommS1_mPj:
	.zero		3936


//--------------------- .nv.shared.reserved.0     --------------------------
	.section	.nv.shared.reserved.0,"aw",@nobits
	.weak		__nv_reservedSMEM_offset_0_alias
	.size		__nv_reservedSMEM_offset_0_alias, 0, 64
	.other		__nv_reservedSMEM_offset_0_alias,@"STO_CUDA_RESERVED_SHARED STV_DEFAULT"
__nv_reservedSMEM_offset_0_alias:
	.zero		0
	.zero		64


//--------------------- .nv.constant0._Z17CalculateContactsPK4AtommS1_mPj --------------------------
	.section	.nv.constant0._Z17CalculateContactsPK4AtommS1_mPj,"a",@progbits
	.sectionflags	@""
	.align	4
.nv.constant0._Z17CalculateContactsPK4AtommS1_mPj:
	.zero		936


//--------------------- SYMBOLS --------------------------

	.type		.nv.reservedSmem.offset0,@object
	.size		.nv.reservedSmem.offset0,0x4
	.type		.nv.reservedSmem.cap,@object
	.size		.nv.reservedSmem.cap,0x4
